	.target	sm_90a

	.elftype	@"ET_EXEC"


//--------------------- .note.nv.tkinfo           --------------------------
	.section	.note.nv.tkinfo,"",@"SHT_NOTE"
	.sectionflags	@"SHF_NOTE_NV_TKINFO"
	.tkinfo
        /*0018*/ 	.word	0x00000002
        /*0030*/ 	.string	""
        /*0030*/ 	.string	"ptxas"
        /*0030*/ 	.string	"Cuda compilation tools, release 13.0, V13.0.88"
        /*0030*/ 	.string	"Build cuda_13.0.r13.0/compiler.36424714_0"
        /*0030*/ 	.string	"-arch sm_90a -m 64 "



//--------------------- .note.nv.cuinfo           --------------------------
	.section	.note.nv.cuinfo,"",@"SHT_NOTE"
	.sectionflags	@"SHF_NOTE_NV_CUINFO"
        /*0018*/ 	.short	0x0002
        /*001a*/ 	.short	0x005a
        /*001c*/ 	.short	0x0082
	.zero		2


//--------------------- .nv.info                  --------------------------
	.section	.nv.info,"",@"SHT_CUDA_INFO"
	.align	4


	//----- nvinfo : EIATTR_REGCOUNT
	.align		4
        /*0000*/ 	.byte	0x04, 0x2f
        /*0002*/ 	.short	(.L_15 - .L_14)
	.align		4
.L_14:
        /*0004*/ 	.word	index@(_ZN7cutlass13device_kernelINS_4gemm6kernel13GemmUniversalIN4cute5tupleIJiiiiEEENS1_10collective13CollectiveMmaINS1_34MainloopSm90TmaGmmaWarpSpecializedILi2ENS5_IJNS4_1CILi1EEESB_SB_EEENS1_32KernelTmaWarpSpecializedPingpongEEENS5_IJNSA_ILi64EEENSA_ILi128EEESG_EEENS_10tfloat32_tENS5_IJlSB_lEEESI_SJ_NS4_8TiledMMAINS4_8MMA_AtomIJNS4_4SM904GMMA30MMA_64x128x8_F32TF32TF32_SS_TNILNSN_7ScaleInE1ELSP_1EEEEEENS4_6LayoutISC_NS5_IJNSA_ILi0EEEST_ST_EEEEENS5_IJNS4_10UnderscoreESW_SW_EEEEENS4_13SM90_TMA_LOADENS4_14ComposedLayoutINS4_7SwizzleILi3ELi4ELi3EEENS4_18smem_ptr_flag_bitsILi32EEENSS_INS5_IJNSA_ILi8EEENSA_ILi32EEEEEENS5_IJS16_SB_EEEEEEEvNS4_8identityESZ_S1A_vS1B_EENS_8epilogue10collective6detail29Sm90TmaWarpSpecializedAdapterINS1E_15DefaultEpilogueISI_SJ_SJ_NS1D_6thread17LinearCombinationISI_Li1EffLNS1I_9ScaleType4KindE0ELNS_15FloatRoundStyleE2ESI_EENS1_15EpilogueDefaultEEEEEvvEEEEvNT_6ParamsE)
        /*0008*/ 	.word	0x000000a8


	//----- nvinfo : EIATTR_FRAME_SIZE
	.align		4
.L_15:
        /*000c*/ 	.byte	0x04, 0x11
        /*000e*/ 	.short	(.L_17 - .L_16)
	.align		4
.L_16:
        /*0010*/ 	.word	index@(_ZN7cutlass13device_kernelINS_4gemm6kernel13GemmUniversalIN4cute5tupleIJiiiiEEENS1_10collective13CollectiveMmaINS1_34MainloopSm90TmaGmmaWarpSpecializedILi2ENS5_IJNS4_1CILi1EEESB_SB_EEENS1_32KernelTmaWarpSpecializedPingpongEEENS5_IJNSA_ILi64EEENSA_ILi128EEESG_EEENS_10tfloat32_tENS5_IJlSB_lEEESI_SJ_NS4_8TiledMMAINS4_8MMA_AtomIJNS4_4SM904GMMA30MMA_64x128x8_F32TF32TF32_SS_TNILNSN_7ScaleInE1ELSP_1EEEEEENS4_6LayoutISC_NS5_IJNSA_ILi0EEEST_ST_EEEEENS5_IJNS4_10UnderscoreESW_SW_EEEEENS4_13SM90_TMA_LOADENS4_14ComposedLayoutINS4_7SwizzleILi3ELi4ELi3EEENS4_18smem_ptr_flag_bitsILi32EEENSS_INS5_IJNSA_ILi8EEENSA_ILi32EEEEEENS5_IJS16_SB_EEEEEEEvNS4_8identityESZ_S1A_vS1B_EENS_8epilogue10collective6detail29Sm90TmaWarpSpecializedAdapterINS1E_15DefaultEpilogueISI_SJ_SJ_NS1D_6thread17LinearCombinationISI_Li1EffLNS1I_9ScaleType4KindE0ELNS_15FloatRoundStyleE2ESI_EENS1_15EpilogueDefaultEEEEEvvEEEEvNT_6ParamsE)
        /*0014*/ 	.word	0x00000000


	//----- nvinfo : EIATTR_MIN_STACK_SIZE
	.align		4
.L_17:
        /*0018*/ 	.byte	0x04, 0x12
        /*001a*/ 	.short	(.L_19 - .L_18)
	.align		4
.L_18:
        /*001c*/ 	.word	index@(_ZN7cutlass13device_kernelINS_4gemm6kernel13GemmUniversalIN4cute5tupleIJiiiiEEENS1_10collective13CollectiveMmaINS1_34MainloopSm90TmaGmmaWarpSpecializedILi2ENS5_IJNS4_1CILi1EEESB_SB_EEENS1_32KernelTmaWarpSpecializedPingpongEEENS5_IJNSA_ILi64EEENSA_ILi128EEESG_EEENS_10tfloat32_tENS5_IJlSB_lEEESI_SJ_NS4_8TiledMMAINS4_8MMA_AtomIJNS4_4SM904GMMA30MMA_64x128x8_F32TF32TF32_SS_TNILNSN_7ScaleInE1ELSP_1EEEEEENS4_6LayoutISC_NS5_IJNSA_ILi0EEEST_ST_EEEEENS5_IJNS4_10UnderscoreESW_SW_EEEEENS4_13SM90_TMA_LOADENS4_14ComposedLayoutINS4_7SwizzleILi3ELi4ELi3EEENS4_18smem_ptr_flag_bitsILi32EEENSS_INS5_IJNSA_ILi8EEENSA_ILi32EEEEEENS5_IJS16_SB_EEEEEEEvNS4_8identityESZ_S1A_vS1B_EENS_8epilogue10collective6detail29Sm90TmaWarpSpecializedAdapterINS1E_15DefaultEpilogueISI_SJ_SJ_NS1D_6thread17LinearCombinationISI_Li1EffLNS1I_9ScaleType4KindE0ELNS_15FloatRoundStyleE2ESI_EENS1_15EpilogueDefaultEEEEEvvEEEEvNT_6ParamsE)
        /*0020*/ 	.word	0x00000000
.L_19:


//--------------------- .nv.compat                --------------------------
	.section	.nv.compat,"",@"SHT_CUDA_COMPAT_INFO"
	.align	4
        /*0000*/ 	.byte	0x02, 0x09, 0x01, 0x00, 0x02, 0x02, 0x04, 0x00, 0x02, 0x05, 0x05, 0x00, 0x03, 0x07, 0x01, 0x01
        /*0010*/ 	.byte	0x02, 0x03, 0x01, 0x00, 0x02, 0x06, 0x01, 0x00, 0x04, 0x0b, 0x08, 0x00, 0x00, 0x00, 0x00, 0x00
        /*0020*/ 	.byte	0x00, 0x00, 0x00, 0x00


//--------------------- .nv.info._ZN7cutlass13device_kernelINS_4gemm6kernel13GemmUniversalIN4cute5tupleIJiiiiEEENS1_10collective13CollectiveMmaINS1_34MainloopSm90TmaGmmaWarpSpecializedILi2ENS5_IJNS4_1CILi1EEESB_SB_EEENS1_32KernelTmaWarpSpecializedPingpongEEENS5_IJNSA_ILi64EEENSA_ILi128EEESG_EEENS_10tfloat32_tENS5_IJlSB_lEEESI_SJ_NS4_8TiledMMAINS4_8MMA_AtomIJNS4_4SM904GMMA30MMA_64x128x8_F32TF32TF32_SS_TNILNSN_7ScaleInE1ELSP_1EEEEEENS4_6LayoutISC_NS5_IJNSA_ILi0EEEST_ST_EEEEENS5_IJNS4_10UnderscoreESW_SW_EEEEENS4_13SM90_TMA_LOADENS4_14ComposedLayoutINS4_7SwizzleILi3ELi4ELi3EEENS4_18smem_ptr_flag_bitsILi32EEENSS_INS5_IJNSA_ILi8EEENSA_ILi32EEEEEENS5_IJS16_SB_EEEEEEEvNS4_8identityESZ_S1A_vS1B_EENS_8epilogue10collective6detail29Sm90TmaWarpSpecializedAdapterINS1E_15DefaultEpilogueISI_SJ_SJ_NS1D_6thread17LinearCombinationISI_Li1EffLNS1I_9ScaleType4KindE0ELNS_15FloatRoundStyleE2ESI_EENS1_15EpilogueDefaultEEEEEvvEEEEvNT_6ParamsE --------------------------
	.section	.nv.info._ZN7cutlass13device_kernelINS_4gemm6kernel13GemmUniversalIN4cute5tupleIJiiiiEEENS1_10collective13CollectiveMmaINS1_34MainloopSm90TmaGmmaWarpSpecializedILi2ENS5_IJNS4_1CILi1EEESB_SB_EEENS1_32KernelTmaWarpSpecializedPingpongEEENS5_IJNSA_ILi64EEENSA_ILi128EEESG_EEENS_10tfloat32_tENS5_IJlSB_lEEESI_SJ_NS4_8TiledMMAINS4_8MMA_AtomIJNS4_4SM904GMMA30MMA_64x128x8_F32TF32TF32_SS_TNILNSN_7ScaleInE1ELSP_1EEEEEENS4_6LayoutISC_NS5_IJNSA_ILi0EEEST_ST_EEEEENS5_IJNS4_10UnderscoreESW_SW_EEEEENS4_13SM90_TMA_LOADENS4_14ComposedLayoutINS4_7SwizzleILi3ELi4ELi3EEENS4_18smem_ptr_flag_bitsILi32EEENSS_INS5_IJNSA_ILi8EEENSA_ILi32EEEEEENS5_IJS16_SB_EEEEEEEvNS4_8identityESZ_S1A_vS1B_EENS_8epilogue10collective6detail29Sm90TmaWarpSpecializedAdapterINS1E_15DefaultEpilogueISI_SJ_SJ_NS1D_6thread17LinearCombinationISI_Li1EffLNS1I_9ScaleType4KindE0ELNS_15FloatRoundStyleE2ESI_EENS1_15EpilogueDefaultEEEEEvvEEEEvNT_6ParamsE,"",@"SHT_CUDA_INFO"
	.sectionflags	@""
	.align	4


	//----- nvinfo : EIATTR_CUDA_API_VERSION
	.align		4
        /*0000*/ 	.byte	0x04, 0x37
        /*0002*/ 	.short	(.L_21 - .L_20)
.L_20:
        /*0004*/ 	.word	0x00000082


	//----- nvinfo : EIATTR_KPARAM_INFO
	.align		4
.L_21:
        /*0008*/ 	.byte	0x04, 0x17
        /*000a*/ 	.short	(.L_23 - .L_22)
.L_22:
        /*000c*/ 	.word	0x00000000
        /*0010*/ 	.short	0x0000
        /*0012*/ 	.short	0x0070
        /*0014*/ 	.byte	0x00, 0xf0, 0x01, 0x10


	//----- nvinfo : EIATTR_SPARSE_MMA_MASK
	.align		4
.L_23:
        /*0018*/ 	.byte	0x03, 0x50
        /*001a*/ 	.short	0x0000


	//----- nvinfo : EIATTR_MAXREG_COUNT
	.align		4
        /*001c*/ 	.byte	0x03, 0x1b
        /*001e*/ 	.short	0x00a8


	//----- nvinfo : EIATTR_NUM_BARRIERS
	.align		4
        /*0020*/ 	.byte	0x02, 0x4c
        /*0022*/ 	.byte	0x01
	.zero		1


	//----- nvinfo : EIATTR_EXTERNS
	.align		4
        /*0024*/ 	.byte	0x04, 0x0f
        /*0026*/ 	.short	(.L_25 - .L_24)


	//   ....[0]....
	.align		4
.L_24:
        /*0028*/ 	.word	index@(__assertfail)


	//----- nvinfo : EIATTR_MERCURY_ISA_VERSION
	.align		4
.L_25:
        /*002c*/ 	.byte	0x03, 0x5f
        /*002e*/ 	.short	0x0101


	//----- nvinfo : EIATTR_INT_WARP_WIDE_INSTR_OFFSETS
	.align		4
        /*0030*/ 	.byte	0x04, 0x31
        /*0032*/ 	.short	(.L_27 - .L_26)


	//   ....[0]....
.L_26:
        /*0034*/ 	.word	0x00000430


	//   ....[1]....
        /*0038*/ 	.word	0x00000450


	//   ....[2]....
        /*003c*/ 	.word	0x000004d0


	//   ....[3]....
        /*0040*/ 	.word	0x000004e0


	//   ....[4]....
        /*0044*/ 	.word	0x000004f0


	//   ....[5]....
        /*0048*/ 	.word	0x00000510


	//   ....[6]....
        /*004c*/ 	.word	0x00000570


	//   ....[7]....
        /*0050*/ 	.word	0x00000590


	//----- nvinfo : EIATTR_COOP_GROUP_MASK_REGIDS
	.align		4
.L_27:
        /*0054*/ 	.byte	0x04, 0x29
        /*0056*/ 	.short	(.L_29 - .L_28)


	//   ....[0]....
.L_28:
        /*0058*/ 	.word	0xffffffff


	//   ....[1]....
        /*005c*/ 	.word	0xffffffff


	//   ....[2]....
        /*0060*/ 	.word	0xffffffff


	//   ....[3]....
        /*0064*/ 	.word	0xffffffff


	//   ....[4]....
        /*0068*/ 	.word	0xffffffff


	//   ....[5]....
        /*006c*/ 	.word	0xffffffff


	//----- nvinfo : EIATTR_COOP_GROUP_INSTR_OFFSETS
	.align		4
.L_29:
        /*0070*/ 	.byte	0x04, 0x28
        /*0072*/ 	.short	(.L_31 - .L_30)


	//   ....[0]....
.L_30:
        /*0074*/ 	.word	0x00000050


	//   ....[1]....
        /*0078*/ 	.word	0x00000080


	//   ....[2]....
        /*007c*/ 	.word	0x00000180


	//   ....[3]....
        /*0080*/ 	.word	0x00000350


	//   ....[4]....
        /*0084*/ 	.word	0x00000390


	//   ....[5]....
        /*0088*/ 	.word	0x000003d0


	//----- nvinfo : EIATTR_REG_RECONFIG
	.align		4
.L_31:
        /*008c*/ 	.byte	0x01, 0x54
	.zero		2


	//----- nvinfo : EIATTR_SYSCALL_OFFSETS
	.align		4
        /*0090*/ 	.byte	0x04, 0x46
        /*0092*/ 	.short	(.L_33 - .L_32)


	//   ....[0]....
.L_32:
        /*0094*/ 	.word	0x00001740


	//----- nvinfo : EIATTR_MBARRIER_INSTR_OFFSETS
	.align		4
.L_33:
        /*0098*/ 	.byte	0x04, 0x39
        /*009a*/ 	.short	(.L_35 - .L_34)


	//   ....[0]....
.L_34:
        /*009c*/ 	.word	0x00000300
        /*00a0*/ 	.word	0x000000ff
        /*00a4*/ 	.word	0x00000000
        /*00a8*/ 	.short	0x0100
        /*00aa*/ 	.byte	0x09
	.zero		1


	//   ....[1]....
        /*00ac*/ 	.word	0x00000310
        /*00b0*/ 	.word	0x000000ff
        /*00b4*/ 	.word	0x00000010
        /*00b8*/ 	.short	0x0100
        /*00ba*/ 	.byte	0x09
	.zero		1


	//   ....[2]....
        /*00bc*/ 	.word	0x00000320
        /*00c0*/ 	.word	0x000000ff
        /*00c4*/ 	.word	0x00000008
        /*00c8*/ 	.short	0x0100
        /*00ca*/ 	.byte	0x09
	.zero		1


	//   ....[3]....
        /*00cc*/ 	.word	0x00000330
        /*00d0*/ 	.word	0x000000ff
        /*00d4*/ 	.word	0x00000018
        /*00d8*/ 	.short	0x0100
        /*00da*/ 	.byte	0x09
	.zero		1


	//   ....[4]....
        /*00dc*/ 	.word	0x000005b0
        /*00e0*/ 	.word	0x000000ff
        /*00e4*/ 	.word	0x00000050
        /*00e8*/ 	.short	0x0100
        /*00ea*/ 	.byte	0x09
	.zero		1


	//   ....[5]....
        /*00ec*/ 	.word	0x000005c0
        /*00f0*/ 	.word	0x000000ff
        /*00f4*/ 	.word	0x00000058
        /*00f8*/ 	.short	0x0100
        /*00fa*/ 	.byte	0x09
	.zero		1


	//   ....[6]....
        /*00fc*/ 	.word	0x00000600
        /*0100*/ 	.word	0x000000ff
        /*0104*/ 	.word	0x00000030
        /*0108*/ 	.short	0x0100
        /*010a*/ 	.byte	0x0a
	.zero		1


	//   ....[7]....
        /*010c*/ 	.word	0x00000620
        /*0110*/ 	.word	0x000000ff
        /*0114*/ 	.word	0x00000038
        /*0118*/ 	.short	0x0100
        /*011a*/ 	.byte	0x0a
	.zero		1


	//   ....[8]....
        /*011c*/ 	.word	0x00000630
        /*0120*/ 	.word	0x000000ff
        /*0124*/ 	.word	0x00000040
        /*0128*/ 	.short	0x0100
        /*012a*/ 	.byte	0x0a
	.zero		1


	//   ....[9]....
        /*012c*/ 	.word	0x00000640
        /*0130*/ 	.word	0x000000ff
        /*0134*/ 	.word	0x00000048
        /*0138*/ 	.short	0x0100
        /*013a*/ 	.byte	0x0a
	.zero		1


	//   ....[10]....
        /*013c*/ 	.word	0x00001600
        /*0140*/ 	.word	0x0000005f
        /*0144*/ 	.word	0xfffffff8
        /*0148*/ 	.short	0x010a
        /*014a*/ 	.byte	0x3f
	.zero		1


	//   ....[11]....
        /*014c*/ 	.word	0x000017d0
        /*0150*/ 	.word	0x00000003
        /*0154*/ 	.word	0x00000000
        /*0158*/ 	.short	0x010a
        /*015a*/ 	.byte	0x3f
	.zero		1


	//   ....[12]....
        /*015c*/ 	.word	0x00001830
        /*0160*/ 	.word	0x00000003
        /*0164*/ 	.word	0x00000000
        /*0168*/ 	.short	0x010a
        /*016a*/ 	.byte	0x3f
	.zero		1


	//   ....[13]....
        /*016c*/ 	.word	0x000020d0
        /*0170*/ 	.word	0x000000ff
        /*0174*/ 	.word	0x00000000
        /*0178*/ 	.short	0x010a
        /*017a*/ 	.byte	0x04
	.zero		1


	//   ....[14]....
        /*017c*/ 	.word	0x00002110
        /*0180*/ 	.word	0x000000ff
        /*0184*/ 	.word	0x00000000
        /*0188*/ 	.short	0x010a
        /*018a*/ 	.byte	0x04
	.zero		1


	//   ....[15]....
        /*018c*/ 	.word	0x000028c0
        /*0190*/ 	.word	0x000000ff
        /*0194*/ 	.word	0x00000000
        /*0198*/ 	.short	0x0101
        /*019a*/ 	.byte	0x04
	.zero		1


	//   ....[16]....
        /*019c*/ 	.word	0x000029b0
        /*01a0*/ 	.word	0x00000063
        /*01a4*/ 	.word	0x00000000
        /*01a8*/ 	.short	0x0101
        /*01aa*/ 	.byte	0x32
	.zero		1


	//   ....[17]....
        /*01ac*/ 	.word	0x00002a70
        /*01b0*/ 	.word	0x000000ff
        /*01b4*/ 	.word	0x00000000
        /*01b8*/ 	.short	0x0101
        /*01ba*/ 	.byte	0x04
	.zero		1


	//   ....[18]....
        /*01bc*/ 	.word	0x00002ac0
        /*01c0*/ 	.word	0x0000005f
        /*01c4*/ 	.word	0x00000008
        /*01c8*/ 	.short	0x010a
        /*01ca*/ 	.byte	0x3f
	.zero		1


	//   ....[19]....
        /*01cc*/ 	.word	0x00006ba0
        /*01d0*/ 	.word	0x00000060
        /*01d4*/ 	.word	0x00000000
        /*01d8*/ 	.short	0x0101
        /*01da*/ 	.byte	0x32
	.zero		1


	//   ....[20]....
        /*01dc*/ 	.word	0x000075b0
        /*01e0*/ 	.word	0x00000007
        /*01e4*/ 	.word	0x00000010
        /*01e8*/ 	.short	0x010a
        /*01ea*/ 	.byte	0x3f
	.zero		1


	//   ....[21]....
        /*01ec*/ 	.word	0x00007b80
        /*01f0*/ 	.word	0x00000003
        /*01f4*/ 	.word	0x00000058
        /*01f8*/ 	.short	0x0101
        /*01fa*/ 	.byte	0x3f
	.zero		1


	//   ....[22]....
        /*01fc*/ 	.word	0x000082f0
        /*0200*/ 	.word	0x00000007
        /*0204*/ 	.word	0x00000000
        /*0208*/ 	.short	0x010a
        /*020a*/ 	.byte	0x3f
	.zero		1


	//   ....[23]....
        /*020c*/ 	.word	0x00008370
        /*0210*/ 	.word	0x00000003
        /*0214*/ 	.word	0x00000000
        /*0218*/ 	.short	0x010a
        /*021a*/ 	.byte	0x3f
	.zero		1


	//   ....[24]....
        /*021c*/ 	.word	0x000083d0
        /*0220*/ 	.word	0x0000005f
        /*0224*/ 	.word	0xfffffff8
        /*0228*/ 	.short	0x010a
        /*022a*/ 	.byte	0x3f
	.zero		1


	//   ....[25]....
        /*022c*/ 	.word	0x00008420
        /*0230*/ 	.word	0x00000003
        /*0234*/ 	.word	0x00000000
        /*0238*/ 	.short	0x010a
        /*023a*/ 	.byte	0x3f
	.zero		1


	//   ....[26]....
        /*023c*/ 	.word	0x00008480
        /*0240*/ 	.word	0x00000004
        /*0244*/ 	.word	0x00000000
        /*0248*/ 	.short	0x010a
        /*024a*/ 	.byte	0x3f
	.zero		1


	//   ....[27]....
        /*024c*/ 	.word	0x000084d0
        /*0250*/ 	.word	0x0000005f
        /*0254*/ 	.word	0x00000008
        /*0258*/ 	.short	0x010a
        /*025a*/ 	.byte	0x3f
	.zero		1


	//   ....[28]....
        /*025c*/ 	.word	0x000085a0
        /*0260*/ 	.word	0x00000007
        /*0264*/ 	.word	0x00000010
        /*0268*/ 	.short	0x010a
        /*026a*/ 	.byte	0x3f
	.zero		1


	//   ....[29]....
        /*026c*/ 	.word	0x00008670
        /*0270*/ 	.word	0x00000007
        /*0274*/ 	.word	0x00000000
        /*0278*/ 	.short	0x010a
        /*027a*/ 	.byte	0x3f
	.zero		1


	//----- nvinfo : EIATTR_NUM_MBARRIERS
	.align		4
.L_35:
        /*027c*/ 	.byte	0x03, 0x38
        /*027e*/ 	.short	0x000a


	//----- nvinfo : EIATTR_EXIT_INSTR_OFFSETS
	.align		4
        /*0280*/ 	.byte	0x04, 0x1c
        /*0282*/ 	.short	(.L_37 - .L_36)


	//   ....[0]....
.L_36:
        /*0284*/ 	.word	0x00001200


	//   ....[1]....
        /*0288*/ 	.word	0x00001260


	//   ....[2]....
        /*028c*/ 	.word	0x000072e0


	//   ....[3]....
        /*0290*/ 	.word	0x00007310


	//   ....[4]....
        /*0294*/ 	.word	0x000083c0


	//----- nvinfo : EIATTR_MAX_THREADS
	.align		4
.L_37:
        /*0298*/ 	.byte	0x04, 0x05
        /*029a*/ 	.short	(.L_39 - .L_38)
.L_38:
        /*029c*/ 	.word	0x00000180
        /*02a0*/ 	.word	0x00000001
        /*02a4*/ 	.word	0x00000001


	//----- nvinfo : EIATTR_CRS_STACK_SIZE
	.align		4
.L_39:
        /*02a8*/ 	.byte	0x04, 0x1e
        /*02aa*/ 	.short	(.L_41 - .L_40)
.L_40:
        /*02ac*/ 	.word	0x00000000


	//----- nvinfo : EIATTR_CBANK_PARAM_SIZE
	.align		4
.L_41:
        /*02b0*/ 	.byte	0x03, 0x19
        /*02b2*/ 	.short	0x0470


	//----- nvinfo : EIATTR_PARAM_CBANK
	.align		4
        /*02b4*/ 	.byte	0x04, 0x0a
        /*02b6*/ 	.short	(.L_43 - .L_42)
	.align		4
.L_42:
        /*02b8*/ 	.word	index@(.nv.constant0._ZN7cutlass13device_kernelINS_4gemm6kernel13GemmUniversalIN4cute5tupleIJiiiiEEENS1_10collective13CollectiveMmaINS1_34MainloopSm90TmaGmmaWarpSpecializedILi2ENS5_IJNS4_1CILi1EEESB_SB_EEENS1_32KernelTmaWarpSpecializedPingpongEEENS5_IJNSA_ILi64EEENSA_ILi128EEESG_EEENS_10tfloat32_tENS5_IJlSB_lEEESI_SJ_NS4_8TiledMMAINS4_8MMA_AtomIJNS4_4SM904GMMA30MMA_64x128x8_F32TF32TF32_SS_TNILNSN_7ScaleInE1ELSP_1EEEEEENS4_6LayoutISC_NS5_IJNSA_ILi0EEEST_ST_EEEEENS5_IJNS4_10UnderscoreESW_SW_EEEEENS4_13SM90_TMA_LOADENS4_14ComposedLayoutINS4_7SwizzleILi3ELi4ELi3EEENS4_18smem_ptr_flag_bitsILi32EEENSS_INS5_IJNSA_ILi8EEENSA_ILi32EEEEEENS5_IJS16_SB_EEEEEEEvNS4_8identityESZ_S1A_vS1B_EENS_8epilogue10collective6detail29Sm90TmaWarpSpecializedAdapterINS1E_15DefaultEpilogueISI_SJ_SJ_NS1D_6thread17LinearCombinationISI_Li1EffLNS1I_9ScaleType4KindE0ELNS_15FloatRoundStyleE2ESI_EENS1_15EpilogueDefaultEEEEEvvEEEEvNT_6ParamsE)
        /*02bc*/ 	.short	0x0210
        /*02be*/ 	.short	0x0470


	//----- nvinfo : EIATTR_SW_WAR
	.align		4
.L_43:
        /*02c0*/ 	.byte	0x04, 0x36
        /*02c2*/ 	.short	(.L_45 - .L_44)
.L_44:
        /*02c4*/ 	.word	0x00000008
.L_45:


//--------------------- .nv.callgraph             --------------------------
	.section	.nv.callgraph,"",@"SHT_CUDA_CALLGRAPH"
	.align	4
	.sectionentsize	8
	.align		4
        /*0000*/ 	.word	0x00000000
	.align		4
        /*0004*/ 	.word	0xffffffff
	.align		4
        /*0008*/ 	.word	index@(_ZN7cutlass13device_kernelINS_4gemm6kernel13GemmUniversalIN4cute5tupleIJiiiiEEENS1_10collective13CollectiveMmaINS1_34MainloopSm90TmaGmmaWarpSpecializedILi2ENS5_IJNS4_1CILi1EEESB_SB_EEENS1_32KernelTmaWarpSpecializedPingpongEEENS5_IJNSA_ILi64EEENSA_ILi128EEESG_EEENS_10tfloat32_tENS5_IJlSB_lEEESI_SJ_NS4_8TiledMMAINS4_8MMA_AtomIJNS4_4SM904GMMA30MMA_64x128x8_F32TF32TF32_SS_TNILNSN_7ScaleInE1ELSP_1EEEEEENS4_6LayoutISC_NS5_IJNSA_ILi0EEEST_ST_EEEEENS5_IJNS4_10UnderscoreESW_SW_EEEEENS4_13SM90_TMA_LOADENS4_14ComposedLayoutINS4_7SwizzleILi3ELi4ELi3EEENS4_18smem_ptr_flag_bitsILi32EEENSS_INS5_IJNSA_ILi8EEENSA_ILi32EEEEEENS5_IJS16_SB_EEEEEEEvNS4_8identityESZ_S1A_vS1B_EENS_8epilogue10collective6detail29Sm90TmaWarpSpecializedAdapterINS1E_15DefaultEpilogueISI_SJ_SJ_NS1D_6thread17LinearCombinationISI_Li1EffLNS1I_9ScaleType4KindE0ELNS_15FloatRoundStyleE2ESI_EENS1_15EpilogueDefaultEEEEEvvEEEEvNT_6ParamsE)
	.align		4
        /*000c*/ 	.word	index@(__assertfail)
	.align		4
        /*0010*/ 	.word	0x00000000
	.align		4
        /*0014*/ 	.word	0xfffffffe
	.align		4
        /*0018*/ 	.word	0x00000000
	.align		4
        /*001c*/ 	.word	0xfffffffd
	.align		4
        /*0020*/ 	.word	0x00000000
	.align		4
        /*0024*/ 	.word	0xfffffffc


//--------------------- .nv.constant4             --------------------------
	.section	.nv.constant4,"a",@progbits
	.align	8
	.align		8
.nv.constant4:
        /*0000*/ 	.dword	__assertfail
	.align		8
        /*0008*/ 	.dword	__unnamed_1
	.align		8
        /*0010*/ 	.dword	_ZN40_INTERNAL_31e1a6b3_4_k_cu_98e723ca_295134cuda3std3__45__cpo5beginE
	.align		8
        /*0018*/ 	.dword	_ZN40_INTERNAL_31e1a6b3_4_k_cu_98e723ca_295134cuda3std3__45__cpo3endE
	.align		8
        /*0020*/ 	.dword	_ZN40_INTERNAL_31e1a6b3_4_k_cu_98e723ca_295134cuda3std3__45__cpo6cbeginE
	.align		8
        /*0028*/ 	.dword	_ZN40_INTERNAL_31e1a6b3_4_k_cu_98e723ca_295134cuda3std3__45__cpo4cendE
	.align		8
        /*0030*/ 	.dword	_ZN40_INTERNAL_31e1a6b3_4_k_cu_98e723ca_295134cuda3std3__442_GLOBAL__N__31e1a6b3_4_k_cu_98e723ca_295136ignoreE
	.align		8
        /*0038*/ 	.dword	_ZN40_INTERNAL_31e1a6b3_4_k_cu_98e723ca_295134cuda3std3__419piecewise_constructE
	.align		8
        /*0040*/ 	.dword	_ZN40_INTERNAL_31e1a6b3_4_k_cu_98e723ca_295134cuda3std3__48in_placeE
	.align		8
        /*0048*/ 	.dword	_ZN40_INTERNAL_31e1a6b3_4_k_cu_98e723ca_295134cuda3std6ranges3__45__cpo4swapE
	.align		8
        /*0050*/ 	.dword	_ZN40_INTERNAL_31e1a6b3_4_k_cu_98e723ca_295134cuda3std6ranges3__45__cpo9iter_moveE
	.align		8
        /*0058*/ 	.dword	_ZN40_INTERNAL_31e1a6b3_4_k_cu_98e723ca_295134cute7productE
	.align		8
        /*0060*/ 	.dword	_ZN40_INTERNAL_31e1a6b3_4_k_cu_98e723ca_295134cute1_E
	.align		8
        /*0068*/ 	.dword	$str$22
	.align		8
        /*0070*/ 	.dword	$str$23


//--------------------- .text._ZN7cutlass13device_kernelINS_4gemm6kernel13GemmUniversalIN4cute5tupleIJiiiiEEENS1_10collective13CollectiveMmaINS1_34MainloopSm90TmaGmmaWarpSpecializedILi2ENS5_IJNS4_1CILi1EEESB_SB_EEENS1_32KernelTmaWarpSpecializedPingpongEEENS5_IJNSA_ILi64EEENSA_ILi128EEESG_EEENS_10tfloat32_tENS5_IJlSB_lEEESI_SJ_NS4_8TiledMMAINS4_8MMA_AtomIJNS4_4SM904GMMA30MMA_64x128x8_F32TF32TF32_SS_TNILNSN_7ScaleInE1ELSP_1EEEEEENS4_6LayoutISC_NS5_IJNSA_ILi0EEEST_ST_EEEEENS5_IJNS4_10UnderscoreESW_SW_EEEEENS4_13SM90_TMA_LOADENS4_14ComposedLayoutINS4_7SwizzleILi3ELi4ELi3EEENS4_18smem_ptr_flag_bitsILi32EEENSS_INS5_IJNSA_ILi8EEENSA_ILi32EEEEEENS5_IJS16_SB_EEEEEEEvNS4_8identityESZ_S1A_vS1B_EENS_8epilogue10collective6detail29Sm90TmaWarpSpecializedAdapterINS1E_15DefaultEpilogueISI_SJ_SJ_NS1D_6thread17LinearCombinationISI_Li1EffLNS1I_9ScaleType4KindE0ELNS_15FloatRoundStyleE2ESI_EENS1_15EpilogueDefaultEEEEEvvEEEEvNT_6ParamsE --------------------------
	.section	.text._ZN7cutlass13device_kernelINS_4gemm6kernel13GemmUniversalIN4cute5tupleIJiiiiEEENS1_10collective13CollectiveMmaINS1_34MainloopSm90TmaGmmaWarpSpecializedILi2ENS5_IJNS4_1CILi1EEESB_SB_EEENS1_32KernelTmaWarpSpecializedPingpongEEENS5_IJNSA_ILi64EEENSA_ILi128EEESG_EEENS_10tfloat32_tENS5_IJlSB_lEEESI_SJ_NS4_8TiledMMAINS4_8MMA_AtomIJNS4_4SM904GMMA30MMA_64x128x8_F32TF32TF32_SS_TNILNSN_7ScaleInE1ELSP_1EEEEEENS4_6LayoutISC_NS5_IJNSA_ILi0EEEST_ST_EEEEENS5_IJNS4_10UnderscoreESW_SW_EEEEENS4_13SM90_TMA_LOADENS4_14ComposedLayoutINS4_7SwizzleILi3ELi4ELi3EEENS4_18smem_ptr_flag_bitsILi32EEENSS_INS5_IJNSA_ILi8EEENSA_ILi32EEEEEENS5_IJS16_SB_EEEEEEEvNS4_8identityESZ_S1A_vS1B_EENS_8epilogue10collective6detail29Sm90TmaWarpSpecializedAdapterINS1E_15DefaultEpilogueISI_SJ_SJ_NS1D_6thread17LinearCombinationISI_Li1EffLNS1I_9ScaleType4KindE0ELNS_15FloatRoundStyleE2ESI_EENS1_15EpilogueDefaultEEEEEvvEEEEvNT_6ParamsE,"ax",@progbits
	.align	128
.text._ZN7cutlass13device_kernelINS_4gemm6kernel13GemmUniversalIN4cute5tupleIJiiiiEEENS1_10collective13CollectiveMmaINS1_34MainloopSm90TmaGmmaWarpSpecializedILi2ENS5_IJNS4_1CILi1EEESB_SB_EEENS1_32KernelTmaWarpSpecializedPingpongEEENS5_IJNSA_ILi64EEENSA_ILi128EEESG_EEENS_10tfloat32_tENS5_IJlSB_lEEESI_SJ_NS4_8TiledMMAINS4_8MMA_AtomIJNS4_4SM904GMMA30MMA_64x128x8_F32TF32TF32_SS_TNILNSN_7ScaleInE1ELSP_1EEEEEENS4_6LayoutISC_NS5_IJNSA_ILi0EEEST_ST_EEEEENS5_IJNS4_10UnderscoreESW_SW_EEEEENS4_13SM90_TMA_LOADENS4_14ComposedLayoutINS4_7SwizzleILi3ELi4ELi3EEENS4_18smem_ptr_flag_bitsILi32EEENSS_INS5_IJNSA_ILi8EEENSA_ILi32EEEEEENS5_IJS16_SB_EEEEEEEvNS4_8identityESZ_S1A_vS1B_EENS_8epilogue10collective6detail29Sm90TmaWarpSpecializedAdapterINS1E_15DefaultEpilogueISI_SJ_SJ_NS1D_6thread17LinearCombinationISI_Li1EffLNS1I_9ScaleType4KindE0ELNS_15FloatRoundStyleE2ESI_EENS1_15EpilogueDefaultEEEEEvvEEEEvNT_6ParamsE:
        .type           _ZN7cutlass13device_kernelINS_4gemm6kernel13GemmUniversalIN4cute5tupleIJiiiiEEENS1_10collective13CollectiveMmaINS1_34MainloopSm90TmaGmmaWarpSpecializedILi2ENS5_IJNS4_1CILi1EEESB_SB_EEENS1_32KernelTmaWarpSpecializedPingpongEEENS5_IJNSA_ILi64EEENSA_ILi128EEESG_EEENS_10tfloat32_tENS5_IJlSB_lEEESI_SJ_NS4_8TiledMMAINS4_8MMA_AtomIJNS4_4SM904GMMA30MMA_64x128x8_F32TF32TF32_SS_TNILNSN_7ScaleInE1ELSP_1EEEEEENS4_6LayoutISC_NS5_IJNSA_ILi0EEEST_ST_EEEEENS5_IJNS4_10UnderscoreESW_SW_EEEEENS4_13SM90_TMA_LOADENS4_14ComposedLayoutINS4_7SwizzleILi3ELi4ELi3EEENS4_18smem_ptr_flag_bitsILi32EEENSS_INS5_IJNSA_ILi8EEENSA_ILi32EEEEEENS5_IJS16_SB_EEEEEEEvNS4_8identityESZ_S1A_vS1B_EENS_8epilogue10collective6detail29Sm90TmaWarpSpecializedAdapterINS1E_15DefaultEpilogueISI_SJ_SJ_NS1D_6thread17LinearCombinationISI_Li1EffLNS1I_9ScaleType4KindE0ELNS_15FloatRoundStyleE2ESI_EENS1_15EpilogueDefaultEEEEEvvEEEEvNT_6ParamsE,@function
        .size           _ZN7cutlass13device_kernelINS_4gemm6kernel13GemmUniversalIN4cute5tupleIJiiiiEEENS1_10collective13CollectiveMmaINS1_34MainloopSm90TmaGmmaWarpSpecializedILi2ENS5_IJNS4_1CILi1EEESB_SB_EEENS1_32KernelTmaWarpSpecializedPingpongEEENS5_IJNSA_ILi64EEENSA_ILi128EEESG_EEENS_10tfloat32_tENS5_IJlSB_lEEESI_SJ_NS4_8TiledMMAINS4_8MMA_AtomIJNS4_4SM904GMMA30MMA_64x128x8_F32TF32TF32_SS_TNILNSN_7ScaleInE1ELSP_1EEEEEENS4_6LayoutISC_NS5_IJNSA_ILi0EEEST_ST_EEEEENS5_IJNS4_10UnderscoreESW_SW_EEEEENS4_13SM90_TMA_LOADENS4_14ComposedLayoutINS4_7SwizzleILi3ELi4ELi3EEENS4_18smem_ptr_flag_bitsILi32EEENSS_INS5_IJNSA_ILi8EEENSA_ILi32EEEEEENS5_IJS16_SB_EEEEEEEvNS4_8identityESZ_S1A_vS1B_EENS_8epilogue10collective6detail29Sm90TmaWarpSpecializedAdapterINS1E_15DefaultEpilogueISI_SJ_SJ_NS1D_6thread17LinearCombinationISI_Li1EffLNS1I_9ScaleType4KindE0ELNS_15FloatRoundStyleE2ESI_EENS1_15EpilogueDefaultEEEEEvvEEEEvNT_6ParamsE,(.L_x_192 - _ZN7cutlass13device_kernelINS_4gemm6kernel13GemmUniversalIN4cute5tupleIJiiiiEEENS1_10collective13CollectiveMmaINS1_34MainloopSm90TmaGmmaWarpSpecializedILi2ENS5_IJNS4_1CILi1EEESB_SB_EEENS1_32KernelTmaWarpSpecializedPingpongEEENS5_IJNSA_ILi64EEENSA_ILi128EEESG_EEENS_10tfloat32_tENS5_IJlSB_lEEESI_SJ_NS4_8TiledMMAINS4_8MMA_AtomIJNS4_4SM904GMMA30MMA_64x128x8_F32TF32TF32_SS_TNILNSN_7ScaleInE1ELSP_1EEEEEENS4_6LayoutISC_NS5_IJNSA_ILi0EEEST_ST_EEEEENS5_IJNS4_10UnderscoreESW_SW_EEEEENS4_13SM90_TMA_LOADENS4_14ComposedLayoutINS4_7SwizzleILi3ELi4ELi3EEENS4_18smem_ptr_flag_bitsILi32EEENSS_INS5_IJNSA_ILi8EEENSA_ILi32EEEEEENS5_IJS16_SB_EEEEEEEvNS4_8identityESZ_S1A_vS1B_EENS_8epilogue10collective6detail29Sm90TmaWarpSpecializedAdapterINS1E_15DefaultEpilogueISI_SJ_SJ_NS1D_6thread17LinearCombinationISI_Li1EffLNS1I_9ScaleType4KindE0ELNS_15FloatRoundStyleE2ESI_EENS1_15EpilogueDefaultEEEEEvvEEEEvNT_6ParamsE)
        .other          _ZN7cutlass13device_kernelINS_4gemm6kernel13GemmUniversalIN4cute5tupleIJiiiiEEENS1_10collective13CollectiveMmaINS1_34MainloopSm90TmaGmmaWarpSpecializedILi2ENS5_IJNS4_1CILi1EEESB_SB_EEENS1_32KernelTmaWarpSpecializedPingpongEEENS5_IJNSA_ILi64EEENSA_ILi128EEESG_EEENS_10tfloat32_tENS5_IJlSB_lEEESI_SJ_NS4_8TiledMMAINS4_8MMA_AtomIJNS4_4SM904GMMA30MMA_64x128x8_F32TF32TF32_SS_TNILNSN_7ScaleInE1ELSP_1EEEEEENS4_6LayoutISC_NS5_IJNSA_ILi0EEEST_ST_EEEEENS5_IJNS4_10UnderscoreESW_SW_EEEEENS4_13SM90_TMA_LOADENS4_14ComposedLayoutINS4_7SwizzleILi3ELi4ELi3EEENS4_18smem_ptr_flag_bitsILi32EEENSS_INS5_IJNSA_ILi8EEENSA_ILi32EEEEEENS5_IJS16_SB_EEEEEEEvNS4_8identityESZ_S1A_vS1B_EENS_8epilogue10collective6detail29Sm90TmaWarpSpecializedAdapterINS1E_15DefaultEpilogueISI_SJ_SJ_NS1D_6thread17LinearCombinationISI_Li1EffLNS1I_9ScaleType4KindE0ELNS_15FloatRoundStyleE2ESI_EENS1_15EpilogueDefaultEEEEEvvEEEEvNT_6ParamsE,@"STO_CUDA_ENTRY STV_DEFAULT"
_ZN7cutlass13device_kernelINS_4gemm6kernel13GemmUniversalIN4cute5tupleIJiiiiEEENS1_10collective13CollectiveMmaINS1_34MainloopSm90TmaGmmaWarpSpecializedILi2ENS5_IJNS4_1CILi1EEESB_SB_EEENS1_32KernelTmaWarpSpecializedPingpongEEENS5_IJNSA_ILi64EEENSA_ILi128EEESG_EEENS_10tfloat32_tENS5_IJlSB_lEEESI_SJ_NS4_8TiledMMAINS4_8MMA_AtomIJNS4_4SM904GMMA30MMA_64x128x8_F32TF32TF32_SS_TNILNSN_7ScaleInE1ELSP_1EEEEEENS4_6LayoutISC_NS5_IJNSA_ILi0EEEST_ST_EEEEENS5_IJNS4_10UnderscoreESW_SW_EEEEENS4_13SM90_TMA_LOADENS4_14ComposedLayoutINS4_7SwizzleILi3ELi4ELi3EEENS4_18smem_ptr_flag_bitsILi32EEENSS_INS5_IJNSA_ILi8EEENSA_ILi32EEEEEENS5_IJS16_SB_EEEEEEEvNS4_8identityESZ_S1A_vS1B_EENS_8epilogue10collective6detail29Sm90TmaWarpSpecializedAdapterINS1E_15DefaultEpilogueISI_SJ_SJ_NS1D_6thread17LinearCombinationISI_Li1EffLNS1I_9ScaleType4KindE0ELNS_15FloatRoundStyleE2ESI_EENS1_15EpilogueDefaultEEEEEvvEEEEvNT_6ParamsE:
[----:B------:R-:W0:Y:S01]  /*0000*/  LDC R1, c[0x0][0x28] ;  /* 0x00000a00ff017b82 */ /* 0x000e220000000800 */
[----:B------:R-:W1:Y:S01]  /*0010*/  S2R R4, SR_TID.X ;  /* 0x0000000000047919 */ /* 0x000e620000002100 */
[----:B------:R-:W-:Y:S01]  /*0020*/  ELECT P0, URZ, PT ;  /* 0x00000000003f782f */ /* 0x000fe20003800000 */
[----:B------:R-:W-:Y:S01]  /*0030*/  BSSY B0, `(.L_x_0) ;  /* 0x0000014000007945 */ /* 0x000fe20003800000 */
[----:B-1----:R-:W-:-:S05]  /*0040*/  SHF.R.U32.HI R0, RZ, 0x5, R4 ;  /* 0x00000005ff007819 */ /* 0x002fca0000011604 */
[----:B------:R-:W1:Y:S02]  /*0050*/  SHFL.IDX PT, R2, R0, RZ, 0x1f ;  /* 0x00001fff00027589 */ /* 0x000e6400000e0000 */
[----:B-1----:R-:W-:Y:S02]  /*0060*/  R2UR UR8, R2 ;  /* 0x00000000020872ca */ /* 0x002fe400000e0000 */
[----:B------:R-:W-:-:S05]  /*0070*/  SHF.R.U32.HI R2, RZ, 0x7, R4 ;  /* 0x00000007ff027819 */ /* 0x000fca0000011604 */
[----:B------:R1:W2:Y:S06]  /*0080*/  SHFL.IDX PT, R3, R2, RZ, 0x1f ;  /* 0x00001fff02037589 */ /* 0x0002ac00000e0000 */
[----:B------:R-:W-:Y:S02]  /*0090*/  USHF.R.S32.HI UR4, URZ, 0x1f, UR8 ;  /* 0x0000001f3f047899 */ /* 0x000fe40008011408 */
[----:B------:R-:W-:Y:S02]  /*00a0*/  ISETP.NE.OR P0, PT, RZ, UR8, !P0 ;  /* 0x00000008ff007c0c */ /* 0x000fe4000c705670 */
[----:B------:R-:W-:-:S04]  /*00b0*/  ULEA.HI UR4, UR4, UR8, URZ, 0x2 ;  /* 0x0000000804047291 */ /* 0x000fc8000f8f103f */
[----:B------:R-:W-:-:S04]  /*00c0*/  ULOP3.LUT UR4, UR4, 0xfffffffc, URZ, 0xc0, !UPT ;  /* 0xfffffffc04047892 */ /* 0x000fc8000f8ec03f */
[----:B------:R-:W-:-:S03]  /*00d0*/  UIADD3 UR8, UR8, -UR4, URZ ;  /* 0x8000000408087290 */ /* 0x000fc6000fffe03f */
[----:B01----:R-:W-:Y:S09]  /*00e0*/  @P0 BRA `(.L_x_1) ;  /* 0x0000000000200947 */ /* 0x003ff20003800000 */
[----:B------:R-:W-:Y:S02]  /*00f0*/  ULDC.64 UR4, c[0x0][0x198] ;  /* 0x0000660000047ab9 */ /* 0x000fe40000000a00 */
[----:B------:R-:W-:Y:S02]  /*0100*/  UIADD3 UR6, UP0, UR4, 0xf0, URZ ;  /* 0x000000f004067890 */ /* 0x000fe4000ff1e03f */
[----:B------:R-:W-:Y:S02]  /*0110*/  UIADD3 UR4, UP1, UR4, 0x1f0, URZ ;  /* 0x000001f004047890 */ /* 0x000fe4000ff3e03f */
[----:B------:R-:W-:Y:S02]  /*0120*/  UIADD3.X UR7, URZ, UR5, URZ, UP0, !UPT ;  /* 0x000000053f077290 */ /* 0x000fe400087fe43f */
[----:B------:R-:W-:-:S07]  /*0130*/  UIADD3.X UR5, URZ, UR5, URZ, UP1, !UPT ;  /* 0x000000053f057290 */ /* 0x000fce0008ffe43f */
[----:B------:R0:W-:Y:S02]  /*0140*/  UTMACCTL.PF [UR6] ;  /* 0x00000000060079b9 */ /* 0x0001e40008040000 */
[----:B------:R0:W-:Y:S02]  /*0150*/  UTMACCTL.PF [UR4] ;  /* 0x00000000040079b9 */ /* 0x0001e40008040000 */
[----:B0-----:R-:W-:Y:S01]  /*0160*/  NOP ;  /* 0x0000000000007918 */ /* 0x001fe20000000000 */
.L_x_1:
[----:B------:R-:W-:Y:S05]  /*0170*/  BSYNC B0 ;  /* 0x0000000000007941 */ /* 0x000fea0003800000 */
.L_x_0:
[----:B------:R-:W0:Y:S01]  /*0180*/  SHFL.IDX PT, R5, R0, RZ, 0x1f ;  /* 0x00001fff00057589 */ /* 0x000e2200000e0000 */
[----:B--2---:R-:W-:Y:S01]  /*0190*/  R2UR UR15, R3 ;  /* 0x00000000030f72ca */ /* 0x004fe200000e0000 */
[----:B------:R-:W-:-:S04]  /*01a0*/  UISETP.NE.AND UP0, UPT, UR8, 0x3, UPT ;  /* 0x000000030800788c */ /* 0x000fc8000bf05270 */
[----:B------:R-:W-:-:S08]  /*01b0*/  UISETP.EQ.OR UP0, UPT, UR8, URZ, !UP0 ;  /* 0x0000003f0800728c */ /* 0x000fd0000c702670 */
[----:B------:R-:W-:Y:S02]  /*01c0*/  UIADD3 UR18, UR15, -0x1, URZ ;  /* 0xffffffff0f127890 */ /* 0x000fe4000fffe03f */
[----:B------:R-:W-:Y:S02]  /*01d0*/  UISETP.EQ.AND UP0, UPT, UR15, URZ, UP0 ;  /* 0x0000003f0f00728c */ /* 0x000fe40008702270 */
[----:B------:R-:W-:Y:S02]  /*01e0*/  UISETP.GE.U32.AND UP1, UPT, UR18, 0x2, UPT ;  /* 0x000000021200788c */ /* 0x000fe4000bf26070 */
[----:B------:R-:W-:Y:S01]  /*01f0*/  USEL UR39, URZ, 0x1, !UP0 ;  /* 0x000000013f277887 */ /* 0x000fe2000c000000 */
[----:B0-----:R-:W-:-:S03]  /*0200*/  ISETP.NE.AND P0, PT, R5, RZ, PT ;  /* 0x000000ff0500720c */ /* 0x001fc60003f05270 */
[----:B------:R-:W-:-:S10]  /*0210*/  USEL UR39, UR39, 0x2, UP1 ;  /* 0x0000000227277887 */ /* 0x000fd40008800000 */
[----:B------:R-:W-:Y:S05]  /*0220*/  @P0 BRA `(.L_x_2) ;  /* 0x0000000000480947 */ /* 0x000fea0003800000 */
[----:B------:R-:W0:Y:S01]  /*0230*/  S2UR UR9, SR_CgaCtaId ;  /* 0x00000000000979c3 */ /* 0x000e220000008800 */
[----:B------:R-:W-:Y:S01]  /*0240*/  UMOV UR4, 0x400 ;  /* 0x0000040000047882 */ /* 0x000fe20000000000 */
[----:B------:R-:W-:Y:S01]  /*0250*/  UMOV UR5, 0x1 ;  /* 0x0000000100057882 */ /* 0x000fe20000000000 */
[----:B------:R-:W-:Y:S01]  /*0260*/  UMOV UR6, 0x80 ;  /* 0x0000008000067882 */ /* 0x000fe20000000000 */
[----:B------:R-:W-:Y:S01]  /*0270*/  ELECT P0, URZ, PT ;  /* 0x00000000003f782f */ /* 0x000fe20003800000 */
[----:B------:R-:W-:-:S04]  /*0280*/  UIADD3 UR6, -UR6, 0x100000, URZ ;  /* 0x0010000006067890 */ /* 0x000fc8000fffe13f */
[----:B------:R-:W-:Y:S02]  /*0290*/  USHF.L.U32 UR7, UR6, 0xb, URZ ;  /* 0x0000000b06077899 */ /* 0x000fe4000800063f */
[----:B------:R-:W-:Y:S02]  /*02a0*/  USHF.L.U32 UR6, UR6, 0x1, URZ ;  /* 0x0000000106067899 */ /* 0x000fe4000800063f */
[----:B0-----:R-:W-:Y:S02]  /*02b0*/  ULEA UR9, UR9, UR4, 0x18 ;  /* 0x0000000409097291 */ /* 0x001fe4000f8ec03f */
[----:B------:R-:W-:-:S04]  /*02c0*/  UIADD3 UR4, -UR5, 0x100000, URZ ;  /* 0x0010000005047890 */ /* 0x000fc8000fffe13f */
[----:B------:R-:W-:Y:S02]  /*02d0*/  USHF.L.U32 UR5, UR4, 0xb, URZ ;  /* 0x0000000b04057899 */ /* 0x000fe4000800063f */
[----:B------:R-:W-:Y:S01]  /*02e0*/  USHF.L.U32 UR4, UR4, 0x1, URZ ;  /* 0x0000000104047899 */ /* 0x000fe2000800063f */
[----:B------:R-:W0:Y:S11]  /*02f0*/  FENCE.VIEW.ASYNC.S ;  /* 0x00000000000073c6 */ /* 0x000e360000000000 */
[----:B0-----:R0:W1:Y:S01]  /*0300*/  SYNCS.EXCH.64 URZ, [UR9], UR4 ;  /* 0x00000004093f75b2 */ /* 0x0010620008000100 */
[----:B------:R0:W2:Y:S01]  /*0310*/  SYNCS.EXCH.64 URZ, [UR9+0x10], UR6 ;  /* 0x00001006093f75b2 */ /* 0x0000a20008000100 */
[----:B------:R0:W3:Y:S01]  /*0320*/  SYNCS.EXCH.64 URZ, [UR9+0x8], UR4 ;  /* 0x00000804093f75b2 */ /* 0x0000e20008000100 */
[----:B------:R0:W4:Y:S01]  /*0330*/  SYNCS.EXCH.64 URZ, [UR9+0x18], UR6 ;  /* 0x00001806093f75b2 */ /* 0x0001220008000100 */
[----:B------:R-:W-:Y:S01]  /*0340*/  NOP ;  /* 0x0000000000007918 */ /* 0x000fe20000000000 */
.L_x_2:
[----:B------:R-:W5:Y:S01]  /*0350*/  SHFL.IDX PT, R5, R0, RZ, 0x1f ;  /* 0x00001fff00057589 */ /* 0x000f6200000e0000 */
[----:B------:R-:W-:Y:S01]  /*0360*/  ELECT P0, URZ, PT ;  /* 0x00000000003f782f */ /* 0x000fe20003800000 */
[----:B------:R-:W-:Y:S01]  /*0370*/  NOP ;  /* 0x0000000000007918 */ /* 0x000fe20000000000 */
[----:B------:R-:W-:Y:S01]  /*0380*/  ELECT P1, URZ, PT ;  /* 0x00000000003f782f */ /* 0x000fe20003820000 */
[----:B------:R-:W1:Y:S01]  /*0390*/  SHFL.IDX PT, R3, R0, RZ, 0x1f ;  /* 0x00001fff00037589 */ /* 0x000e6200000e0000 */
[----:B0-----:R-:W-:Y:S01]  /*03a0*/  UMOV UR4, 0x20 ;  /* 0x0000002000047882 */ /* 0x001fe20000000000 */
[----:B------:R-:W-:Y:S01]  /*03b0*/  UMOV UR12, 0x80 ;  /* 0x00000080000c7882 */ /* 0x000fe20000000000 */
[----:B------:R-:W-:Y:S01]  /*03c0*/  NOP ;  /* 0x0000000000007918 */ /* 0x000fe20000000000 */
[----:B------:R0:W0:Y:S01]  /*03d0*/  SHFL.IDX PT, R95, R2, RZ, 0x1f ;  /* 0x00001fff025f7589 */ /* 0x00002200000e0000 */
[----:B------:R-:W-:Y:S01]  /*03e0*/  ULDC.64 UR52, c[0x0][0x208] ;  /* 0x0000820000347ab9 */ /* 0x000fe20000000a00 */
[----:B-----5:R-:W-:-:S02]  /*03f0*/  ISETP.NE.OR P0, PT, R5, RZ, !P0 ;  /* 0x000000ff0500720c */ /* 0x020fc40004705670 */
[----:B-1----:R-:W-:Y:S02]  /*0400*/  ISETP.NE.OR P1, PT, R3, RZ, !P1 ;  /* 0x000000ff0300720c */ /* 0x002fe40004f25670 */
[----:B------:R-:W-:-:S04]  /*0410*/  SHF.R.S32.HI R3, RZ, 0x1f, R4 ;  /* 0x0000001fff037819 */ /* 0x000fc80000011404 */
[----:B------:R-:W-:-:S05]  /*0420*/  LEA.HI R3, R3, R4, RZ, 0x7 ;  /* 0x0000000403037211 */ /* 0x000fca00078f38ff */
[----:B------:R-:W-:Y:S01]  /*0430*/  VOTEU.ALL UP0, P0 ;  /* 0x00000000003f7886 */ /* 0x000fe20000000000 */
[----:B------:R-:W-:Y:S01]  /*0440*/  LOP3.LUT R3, R3, 0xffffff80, RZ, 0xc0, !PT ;  /* 0xffffff8003037812 */ /* 0x000fe200078ec0ff */
[----:B------:R-:W-:-:S03]  /*0450*/  VOTEU.ALL UP1, P1 ;  /* 0x00000000003f7886 */ /* 0x000fc60000820000 */
[----:B------:R-:W1:Y:S01]  /*0460*/  @!UP0 S2UR UR7, SR_CgaCtaId ;  /* 0x00000000000789c3 */ /* 0x000e620000008800 */
[----:B------:R-:W-:Y:S01]  /*0470*/  @!UP0 UMOV UR6, 0x400 ;  /* 0x0000040000068882 */ /* 0x000fe20000000000 */
[----:B------:R-:W-:-:S04]  /*0480*/  @!UP0 UIADD3 UR4, -UR4, 0x100000, URZ ;  /* 0x0010000004048890 */ /* 0x000fc8000fffe13f */
[----:B------:R-:W-:Y:S02]  /*0490*/  @!UP0 USHF.L.U32 UR5, UR4, 0xb, URZ ;  /* 0x0000000b04058899 */ /* 0x000fe4000800063f */
[----:B------:R-:W-:Y:S01]  /*04a0*/  @!UP0 USHF.L.U32 UR4, UR4, 0x1, URZ ;  /* 0x0000000104048899 */ /* 0x000fe2000800063f */
[----:B------:R-:W-:Y:S01]  /*04b0*/  IMAD.IADD R3, R4, 0x1, -R3 ;  /* 0x0000000104037824 */ /* 0x000fe200078e0a03 */
[----:B------:R-:W-:Y:S01]  /*04c0*/  @!UP1 UMOV UR10, 0x400 ;  /* 0x00000400000a9882 */ /* 0x000fe20000000000 */
[----:B------:R-:W-:Y:S01]  /*04d0*/  VOTEU.ALL UP2, P1 ;  /* 0x00000000003f7886 */ /* 0x000fe20000840000 */
[----:B------:R-:W-:Y:S01]  /*04e0*/  VOTEU.ALL UP3, P1 ;  /* 0x00000000003f7886 */ /* 0x000fe20000860000 */
[----:B------:R-:W-:Y:S01]  /*04f0*/  VOTEU.ALL UP4, P1 ;  /* 0x00000000003f7886 */ /* 0x000fe20000880000 */
[----:B------:R-:W5:Y:S01]  /*0500*/  @!UP1 S2UR UR11, SR_CgaCtaId ;  /* 0x00000000000b99c3 */ /* 0x000f620000008800 */
[----:B------:R-:W-:Y:S01]  /*0510*/  VOTEU.ALL UP5, P1 ;  /* 0x00000000003f7886 */ /* 0x000fe200008a0000 */
[----:B------:R-:W-:Y:S01]  /*0520*/  ISETP.NE.AND P1, PT, RZ, UR15, PT ;  /* 0x0000000fff007c0c */ /* 0x000fe2000bf25270 */
[----:B-1----:R-:W-:-:S02]  /*0530*/  @!UP0 ULEA UR9, UR7, UR6, 0x18 ;  /* 0x0000000607098291 */ /* 0x002fc4000f8ec03f */
[----:B------:R-:W-:-:S04]  /*0540*/  @!UP1 UIADD3 UR6, -UR12, 0x100000, URZ ;  /* 0x001000000c069890 */ /* 0x000fc8000fffe13f */
[----:B------:R-:W-:Y:S02]  /*0550*/  @!UP1 USHF.L.U32 UR7, UR6, 0xb, URZ ;  /* 0x0000000b06079899 */ /* 0x000fe4000800063f */
[----:B------:R-:W-:Y:S01]  /*0560*/  @!UP1 USHF.L.U32 UR6, UR6, 0x1, URZ ;  /* 0x0000000106069899 */ /* 0x000fe2000800063f */
[----:B------:R-:W-:Y:S01]  /*0570*/  VOTEU.ALL UP0, P0 ;  /* 0x00000000003f7886 */ /* 0x000fe20000000000 */
[----:B-----5:R-:W-:Y:S01]  /*0580*/  @!UP1 ULEA UR10, UR11, UR10, 0x18 ;  /* 0x0000000a0b0a9291 */ /* 0x020fe2000f8ec03f */
[----:B------:R-:W-:Y:S01]  /*0590*/  VOTEU.ALL UP1, P0 ;  /* 0x00000000003f7886 */ /* 0x000fe20000020000 */
[----:B------:R-:W1:Y:S02]  /*05a0*/  FENCE.VIEW.ASYNC.S ;  /* 0x00000000000073c6 */ /* 0x000e640000000000 */
[----:B-1----:R-:W2:Y:S02]  /*05b0*/  @!UP0 SYNCS.EXCH.64 URZ, [UR9+0x50], UR4 ;  /* 0x00005004093f85b2 */ /* 0x002ea40008000100 */
[----:B------:R1:W2:Y:S01]  /*05c0*/  @!UP1 SYNCS.EXCH.64 URZ, [UR9+0x58], UR4 ;  /* 0x00005804093f95b2 */ /* 0x0002a20008000100 */
[----:B------:R-:W-:Y:S01]  /*05d0*/  NOP ;  /* 0x0000000000007918 */ /* 0x000fe20000000000 */
[----:B-1----:R-:W-:-:S02]  /*05e0*/  ULDC.64 UR4, c[0x0][0x598] ;  /* 0x0001660000047ab9 */ /* 0x002fc40000000a00 */
[----:B------:R-:W-:Y:S02]  /*05f0*/  ISETP.NE.U32.AND P0, PT, RZ, UR4, PT ;  /* 0x00000004ff007c0c */ /* 0x000fe4000bf05070 */
[----:B------:R1:W2:Y:S02]  /*0600*/  @!UP2 SYNCS.EXCH.64 URZ, [UR10+0x30], UR6 ;  /* 0x000030060a3fa5b2 */ /* 0x0002a40008000100 */
[----:B------:R-:W-:Y:S01]  /*0610*/  ISETP.NE.AND.EX P0, PT, RZ, UR5, PT, P0 ;  /* 0x00000005ff007c0c */ /* 0x000fe2000bf05300 */
[----:B------:R1:W2:Y:S01]  /*0620*/  @!UP3 SYNCS.EXCH.64 URZ, [UR10+0x38], UR6 ;  /* 0x000038060a3fb5b2 */ /* 0x0002a20008000100 */
[----:B------:R1:W2:Y:S01]  /*0630*/  @!UP4 SYNCS.EXCH.64 URZ, [UR10+0x40], UR6 ;  /* 0x000040060a3fc5b2 */ /* 0x0002a20008000100 */
[----:B------:R1:W2:Y:S01]  /*0640*/  @!UP5 SYNCS.EXCH.64 URZ, [UR10+0x48], UR6 ;  /* 0x000048060a3fd5b2 */ /* 0x0002a20008000100 */
[----:B------:R-:W-:Y:S01]  /*0650*/  NOP ;  /* 0x0000000000007918 */ /* 0x000fe20000000000 */
[----:B--234-:R-:W-:Y:S08]  /*0660*/  BAR.SYNC.DEFER_BLOCKING 0x0 ;  /* 0x0000000000007b1d */ /* 0x01cff00000010000 */
[----:B01----:R-:W-:Y:S05]  /*0670*/  @!P0 BRA `(.L_x_3) ;  /* 0x00000000001c8947 */ /* 0x003fea0003800000 */
[----:B------:R-:W0:Y:S02]  /*0680*/  LDC.64 R6, c[0x0][0x598] ;  /* 0x00016600ff067b82 */ /* 0x000e240000000a00 */
[----:B0-----:R-:W2:Y:S02]  /*0690*/  LDG.E.64 R6, desc[UR52][R6.64] ;  /* 0x0000003406067981 */ /* 0x001ea4000c1e1b00 */
[----:B--2---:R-:W-:-:S04]  /*06a0*/  ISETP.NE.U32.AND P0, PT, R6, RZ, PT ;  /* 0x000000ff0600720c */ /* 0x004fc80003f05070 */
[----:B------:R-:W-:-:S13]  /*06b0*/  ISETP.NE.AND.EX P0, PT, R7, RZ, PT, P0 ;  /* 0x000000ff0700720c */ /* 0x000fda0003f05300 */
[----:B------:R-:W-:Y:S05]  /*06c0*/  @!P0 BRA `(.L_x_3) ;  /* 0x0000000000088947 */ /* 0x000fea0003800000 */
[----:B------:R1:W5:Y:S01]  /*06d0*/  LD.E R22, desc[UR52][R6.64] ;  /* 0x0000003406167980 */ /* 0x000362000c101900 */
[----:B------:R-:W-:Y:S05]  /*06e0*/  BRA `(.L_x_4) ;  /* 0x0000000000247947 */ /* 0x000fea0003800000 */
.L_x_3:
[----:B------:R-:W-:Y:S02]  /*06f0*/  ULDC.64 UR4, c[0x0][0x588] ;  /* 0x0001620000047ab9 */ /* 0x000fe40000000a00 */
[----:B------:R-:W-:-:S04]  /*0700*/  ISETP.NE.U32.AND P0, PT, RZ, UR4, PT ;  /* 0x00000004ff007c0c */ /* 0x000fc8000bf05070 */
[----:B------:R-:W-:-:S13]  /*0710*/  ISETP.NE.AND.EX P0, PT, RZ, UR5, PT, P0 ;  /* 0x00000005ff007c0c */ /* 0x000fda000bf05300 */
[----:B------:R-:W-:Y:S05]  /*0720*/  @!P0 BRA `(.L_x_5) ;  /* 0x00000000000c8947 */ /* 0x000fea0003800000 */
[----:B------:R-:W0:Y:S02]  /*0730*/  LDC.64 R22, c[0x0][0x588] ;  /* 0x00016200ff167b82 */ /* 0x000e240000000a00 */
[----:B0-----:R0:W5:Y:S01]  /*0740*/  LDG.E R22, desc[UR52][R22.64] ;  /* 0x0000003416167981 */ /* 0x001162000c1e1900 */
[----:B------:R-:W-:Y:S05]  /*0750*/  BRA `(.L_x_4) ;  /* 0x0000000000087947 */ /* 0x000fea0003800000 */
.L_x_5:
[----:B------:R-:W-:Y:S02]  /*0760*/  ULDC UR4, c[0x0][0x580] ;  /* 0x0001600000047ab9 */ /* 0x000fe40000000800 */
[----:B------:R-:W-:-:S07]  /*0770*/  IMAD.U32 R22, RZ, RZ, UR4 ;  /* 0x00000004ff167e24 */ /* 0x000fce000f8e00ff */
.L_x_4:
[----:B------:R-:W-:Y:S02]  /*0780*/  ULDC.64 UR4, c[0x0][0x5a0] ;  /* 0x0001680000047ab9 */ /* 0x000fe40000000a00 */
[----:B------:R-:W-:-:S04]  /*0790*/  ISETP.NE.U32.AND P0, PT, RZ, UR4, PT ;  /* 0x00000004ff007c0c */ /* 0x000fc8000bf05070 */
[----:B------:R-:W-:-:S13]  /*07a0*/  ISETP.NE.AND.EX P0, PT, RZ, UR5, PT, P0 ;  /* 0x00000005ff007c0c */ /* 0x000fda000bf05300 */
[----:B------:R-:W-:Y:S05]  /*07b0*/  @!P0 BRA `(.L_x_6) ;  /* 0x00000000001c8947 */ /* 0x000fea0003800000 */
[----:B-1----:R-:W1:Y:S02]  /*07c0*/  LDC.64 R6, c[0x0][0x5a0] ;  /* 0x00016800ff067b82 */ /* 0x002e640000000a00 */
[----:B-1----:R-:W2:Y:S02]  /*07d0*/  LDG.E.64 R6, desc[UR52][R6.64] ;  /* 0x0000003406067981 */ /* 0x002ea4000c1e1b00 */
[----:B--2---:R-:W-:-:S04]  /*07e0*/  ISETP.NE.U32.AND P0, PT, R6, RZ, PT ;  /* 0x000000ff0600720c */ /* 0x004fc80003f05070 */
[----:B------:R-:W-:-:S13]  /*07f0*/  ISETP.NE.AND.EX P0, PT, R7, RZ, PT, P0 ;  /* 0x000000ff0700720c */ /* 0x000fda0003f05300 */
[----:B------:R-:W-:Y:S05]  /*0800*/  @!P0 BRA `(.L_x_6) ;  /* 0x0000000000088947 */ /* 0x000fea0003800000 */
[----:B0-----:R2:W5:Y:S01]  /*0810*/  LD.E R23, desc[UR52][R6.64] ;  /* 0x0000003406177980 */ /* 0x001562000c101900 */
[----:B------:R-:W-:Y:S05]  /*0820*/  BRA `(.L_x_7) ;  /* 0x0000000000247947 */ /* 0x000fea0003800000 */
.L_x_6:
[----:B------:R-:W-:Y:S02]  /*0830*/  ULDC.64 UR4, c[0x0][0x590] ;  /* 0x0001640000047ab9 */ /* 0x000fe40000000a00 */
[----:B------:R-:W-:-:S04]  /*0840*/  ISETP.NE.U32.AND P0, PT, RZ, UR4, PT ;  /* 0x00000004ff007c0c */ /* 0x000fc8000bf05070 */
[----:B------:R-:W-:-:S13]  /*0850*/  ISETP.NE.AND.EX P0, PT, RZ, UR5, PT, P0 ;  /* 0x00000005ff007c0c */ /* 0x000fda000bf05300 */
[----:B------:R-:W-:Y:S05]  /*0860*/  @!P0 BRA `(.L_x_8) ;  /* 0x00000000000c8947 */ /* 0x000fea0003800000 */
[----:B-1----:R-:W0:Y:S02]  /*0870*/  LDC.64 R6, c[0x0][0x590] ;  /* 0x00016400ff067b82 */ /* 0x002e240000000a00 */
[----:B0-----:R0:W5:Y:S01]  /*0880*/  LDG.E R23, desc[UR52][R6.64] ;  /* 0x0000003406177981 */ /* 0x001162000c1e1900 */
[----:B------:R-:W-:Y:S05]  /*0890*/  BRA `(.L_x_7) ;  /* 0x0000000000087947 */ /* 0x000fea0003800000 */
.L_x_8:
[----:B------:R-:W-:Y:S02]  /*08a0*/  ULDC UR4, c[0x0][0x584] ;  /* 0x0001610000047ab9 */ /* 0x000fe40000000800 */
[----:B0-----:R-:W-:-:S07]  /*08b0*/  IMAD.U32 R23, RZ, RZ, UR4 ;  /* 0x00000004ff177e24 */ /* 0x001fce000f8e00ff */
.L_x_7:
[----:B------:R-:W3:Y:S01]  /*08c0*/  S2UR UR10, SR_CTAID.Y ;  /* 0x00000000000a79c3 */ /* 0x000ee20000002600 */
[----:B------:R-:W-:Y:S01]  /*08d0*/  ULDC UR5, c[0x0][0x65c] ;  /* 0x0001970000057ab9 */ /* 0x000fe20000000800 */
[----:B------:R-:W-:Y:S01]  /*08e0*/  UISETP.NE.AND UP0, UPT, UR15, 0x2, UPT ;  /* 0x000000020f00788c */ /* 0x000fe2000bf05270 */
[----:B------:R-:W-:Y:S01]  /*08f0*/  IMAD.MOV.U32 R18, RZ, RZ, -0x1 ;  /* 0xffffffffff127424 */ /* 0x000fe200078e00ff */
[----:B------:R-:W-:Y:S01]  /*0900*/  UISETP.NE.AND UP2, UPT, UR5, 0x1, UPT ;  /* 0x000000010500788c */ /* 0x000fe2000bf45270 */
[----:B------:R-:W-:Y:S02]  /*0910*/  IMAD.MOV.U32 R2, RZ, RZ, -0x1 ;  /* 0xffffffffff027424 */ /* 0x000fe400078e00ff */
[----:B------:R-:W-:Y:S01]  /*0920*/  IMAD.MOV.U32 R19, RZ, RZ, -0x1 ;  /* 0xffffffffff137424 */ /* 0x000fe200078e00ff */
[----:B------:R-:W4:Y:S01]  /*0930*/  S2UR UR4, SR_CTAID.X ;  /* 0x00000000000479c3 */ /* 0x000f220000002500 */
[----:B------:R-:W-:-:S06]  /*0940*/  UP2UR UR45, UPR, URZ, 0x4 ;  /* 0x000000043f2d7883 */ /* 0x000fcc0008000000 */
[----:B------:R-:W-:Y:S01]  /*0950*/  @UP2 ULDC UR12, c[0x0][0x10] ;  /* 0x00000400000c2ab9 */ /* 0x000fe20000000800 */
[----:B------:R-:W-:Y:S01]  /*0960*/  @UP2 UMOV UR7, URZ ;  /* 0x0000003f00072c82 */ /* 0x000fe20008000000 */
[----:B------:R-:W-:Y:S01]  /*0970*/  @UP2 UMOV UR5, URZ ;  /* 0x0000003f00052c82 */ /* 0x000fe20008000000 */
[----:B012---:R-:W0:Y:S01]  /*0980*/  LDC.64 R6, c[0x0][0x650] ;  /* 0x00019400ff067b82 */ /* 0x007e220000000a00 */
[----:B---3--:R-:W-:Y:S02]  /*0990*/  @UP2 UMOV UR9, UR10 ;  /* 0x0000000a00092c82 */ /* 0x008fe40008000000 */
[----:B------:R-:W-:Y:S01]  /*09a0*/  @UP2 UMOV UR6, UR9 ;  /* 0x0000000900062c82 */ /* 0x000fe20008000000 */
[----:B------:R-:W-:Y:S01]  /*09b0*/  @!UP2 UMOV UR9, UR10 ;  /* 0x0000000a0009ac82 */ /* 0x000fe20008000000 */
[----:B----4-:R-:W-:-:S03]  /*09c0*/  @UP2 UIMAD.WIDE.U32 UR12, UR4, UR12, UR6 ;  /* 0x0000000c040c22a5 */ /* 0x010fc6000f8e0006 */
[----:B------:R-:W-:Y:S01]  /*09d0*/  @!UP2 ULDC UR6, c[0x0][0xc] ;  /* 0x000003000006aab9 */ /* 0x000fe20000000800 */
[----:B------:R-:W-:Y:S01]  /*09e0*/  @UP2 UIADD3 UR14, UR13, UR5, URZ ;  /* 0x000000050d0e2290 */ /* 0x000fe2000fffe03f */
[----:B------:R-:W-:Y:S02]  /*09f0*/  ULDC UR10, c[0x0][0xc] ;  /* 0x00000300000a7ab9 */ /* 0x000fe40000000800 */
[----:B------:R-:W-:Y:S01]  /*0a00*/  UMOV UR5, URZ ;  /* 0x0000003f00057c82 */ /* 0x000fe20008000000 */
[----:B------:R-:W-:Y:S01]  /*0a10*/  ULDC UR11, c[0x0][0x10] ;  /* 0x00000400000b7ab9 */ /* 0x000fe20000000800 */
[----:B------:R-:W-:Y:S02]  /*0a20*/  @!UP2 UIMAD.WIDE.U32 UR6, UR6, UR9, UR4 ;  /* 0x000000090606a2a5 */ /* 0x000fe4000f8e0004 */
[----:B------:R-:W-:Y:S01]  /*0a30*/  UIMAD.WIDE.U32 UR10, UR10, UR11, URZ ;  /* 0x0000000b0a0a72a5 */ /* 0x000fe2000f8e003f */
[----:B------:R-:W-:-:S03]  /*0a40*/  ULDC UR13, c[0x0][0x14] ;  /* 0x00000500000d7ab9 */ /* 0x000fc60000000800 */
[----:B------:R-:W-:Y:S02]  /*0a50*/  UIMAD.WIDE.U32 UR54, UR10, UR13, URZ ;  /* 0x0000000d0a3672a5 */ /* 0x000fe4000f8e003f */
[----:B------:R-:W-:Y:S01]  /*0a60*/  UIMAD UR37, UR11, UR13, URZ ;  /* 0x0000000d0b2572a4 */ /* 0x000fe2000f8e023f */
[----:B------:R-:W-:Y:S01]  /*0a70*/  @!UP2 UMOV UR12, UR6 ;  /* 0x00000006000cac82 */ /* 0x000fe20008000000 */
[----:B------:R-:W-:Y:S02]  /*0a80*/  @!UP2 UMOV UR14, UR7 ;  /* 0x00000007000eac82 */ /* 0x000fe40008000000 */
[----:B------:R-:W-:Y:S02]  /*0a90*/  UIADD3 UR37, UR55, UR37, URZ ;  /* 0x0000002537257290 */ /* 0x000fe4000fffe03f */
[----:B------:R-:W-:-:S04]  /*0aa0*/  UIADD3 UR6, UP1, UR12, UR54, URZ ;  /* 0x000000360c067290 */ /* 0x000fc8000ff3e03f */
[----:B------:R-:W-:Y:S02]  /*0ab0*/  UIADD3.X UR7, UR14, UR37, URZ, UP1, !UPT ;  /* 0x000000250e077290 */ /* 0x000fe40008ffe43f */
[----:B------:R-:W-:Y:S02]  /*0ac0*/  USEL UR6, UR6, UR12, !UP0 ;  /* 0x0000000c06067287 */ /* 0x000fe4000c000000 */
[----:B------:R-:W-:-:S04]  /*0ad0*/  USEL UR7, UR7, UR14, !UP0 ;  /* 0x0000000e07077287 */ /* 0x000fc8000c000000 */
[----:B0-----:R-:W-:Y:S01]  /*0ae0*/  ISETP.LE.U32.AND P0, PT, R6, UR6, PT ;  /* 0x0000000606007c0c */ /* 0x001fe2000bf03070 */
[----:B------:R-:W-:Y:S02]  /*0af0*/  IMAD.U32 R16, RZ, RZ, UR6 ;  /* 0x00000006ff107e24 */ /* 0x000fe4000f8e00ff */
[----:B------:R-:W-:Y:S02]  /*0b00*/  IMAD.U32 R0, RZ, RZ, UR7 ;  /* 0x00000007ff007e24 */ /* 0x000fe4000f8e00ff */
[----:B------:R-:W-:-:S03]  /*0b10*/  IMAD.U32 R17, RZ, RZ, UR7 ;  /* 0x00000007ff117e24 */ /* 0x000fc6000f8e00ff */
[----:B------:R-:W-:Y:S02]  /*0b20*/  ISETP.GE.U32.AND.EX P0, PT, R0, R7, PT, P0 ;  /* 0x000000070000720c */ /* 0x000fe40003f06100 */
[----:B------:R-:W-:-:S11]  /*0b30*/  PRMT R0, RZ, 0x7610, R0 ;  /* 0x00007610ff007816 */ /* 0x000fd60000000000 */
[----:B------:R-:W-:Y:S05]  /*0b40*/  @P0 BRA `(.L_x_9) ;  /* 0x00000004008c0947 */ /* 0x000fea0003800000 */
[----:B------:R-:W-:Y:S01]  /*0b50*/  I2FP.F32.U32 R0, UR4 ;  /* 0x0000000400007c45 */ /* 0x000fe20008201000 */
[----:B------:R-:W-:Y:S01]  /*0b60*/  ULDC.64 UR16, c[0x0][0x628] ;  /* 0x00018a0000107ab9 */ /* 0x000fe20000000a00 */
[----:B------:R-:W-:Y:S01]  /*0b70*/  ULDC UR6, c[0x0][0x150] ;  /* 0x0000540000067ab9 */ /* 0x000fe20000000800 */
[----:B------:R-:W-:Y:S01]  /*0b80*/  ISETP.NE.U32.AND P0, PT, RZ, UR16, PT ;  /* 0x00000010ff007c0c */ /* 0x000fe2000bf05070 */
[----:B------:R-:W-:Y:S01]  /*0b90*/  ULDC UR15, c[0x0][0x630] ;  /* 0x00018c00000f7ab9 */ /* 0x000fe20000000800 */
[----:B------:R-:W-:Y:S01]  /*0ba0*/  FMUL R0, R0, UR6 ;  /* 0x0000000600007c20 */ /* 0x000fe20008400000 */
[----:B------:R-:W-:Y:S01]  /*0bb0*/  R2UR UR19, R16 ;  /* 0x00000000101372ca */ /* 0x000fe200000e0000 */
[----:B------:R-:W-:Y:S01]  /*0bc0*/  ULDC UR21, c[0x0][0x154] ;  /* 0x0000550000157ab9 */ /* 0x000fe20000000800 */
[----:B------:R-:W-:Y:S01]  /*0bd0*/  ISETP.NE.AND.EX P0, PT, RZ, UR17, PT, P0 ;  /* 0x00000011ff007c0c */ /* 0x000fe2000bf05300 */
[----:B------:R0:W1:Y:S01]  /*0be0*/  F2I.U32.TRUNC.NTZ R2, R0 ;  /* 0x0000000000027305 */ /* 0x000062000020f000 */
[----:B------:R-:W-:-:S02]  /*0bf0*/  R2UR UR20, R17 ;  /* 0x00000000111472ca */ /* 0x000fc400000e0000 */
[----:B------:R-:W-:Y:S02]  /*0c00*/  R2UR UR6, R16 ;  /* 0x00000000100672ca */ /* 0x000fe400000e0000 */
[----:B------:R-:W-:-:S07]  /*0c10*/  R2UR UR7, R17 ;  /* 0x00000000110772ca */ /* 0x000fce00000e0000 */
[----:B0-----:R-:W-:Y:S08]  /*0c20*/  @!P0 BRA `(.L_x_10) ;  /* 0x0000000000308947 */ /* 0x001ff00003800000 */
[----:B------:R-:W-:Y:S01]  /*0c30*/  R2UR UR6, R16 ;  /* 0x00000000100672ca */ /* 0x000fe200000e0000 */
[----:B------:R-:W-:Y:S01]  /*0c40*/  ULDC UR12, c[0x0][0x634] ;  /* 0x00018d00000c7ab9 */ /* 0x000fe20000000800 */
[----:B------:R-:W-:-:S11]  /*0c50*/  R2UR UR14, R17 ;  /* 0x00000000110e72ca */ /* 0x000fd600000e0000 */
[----:B------:R-:W-:-:S04]  /*0c60*/  UIADD3 UR12, UP1, UR6, UR12, URZ ;  /* 0x0000000c060c7290 */ /* 0x000fc8000ff3e03f */
[----:B------:R-:W-:-:S04]  /*0c70*/  UIADD3.X UR14, URZ, UR14, URZ, UP1, !UPT ;  /* 0x0000000e3f0e7290 */ /* 0x000fc80008ffe43f */
[----:B------:R-:W-:-:S04]  /*0c80*/  UIMAD.WIDE.U32 UR6, UR14, UR16, URZ ;  /* 0x000000100e0672a5 */ /* 0x000fc8000f8e003f */
[----:B------:R-:W-:Y:S02]  /*0c90*/  UIMAD.WIDE.U32 UR10, UP1, UR12, UR17, UR6 ;  /* 0x000000110c0a72a5 */ /* 0x000fe4000f820006 */
[----:B------:R-:W-:Y:S02]  /*0ca0*/  UIMAD.WIDE.U32 UR6, UR12, UR16, URZ ;  /* 0x000000100c0672a5 */ /* 0x000fe4000f8e003f */
[----:B------:R-:W-:Y:S02]  /*0cb0*/  UIADD3.X UR13, URZ, URZ, URZ, UP1, !UPT ;  /* 0x0000003f3f0d7290 */ /* 0x000fe40008ffe43f */
[----:B------:R-:W-:Y:S01]  /*0cc0*/  UIADD3 URZ, UP1, UR7, UR10, URZ ;  /* 0x0000000a073f7290 */ /* 0x000fe2000ff3e03f */
[----:B------:R-:W-:-:S03]  /*0cd0*/  UMOV UR12, UR11 ;  /* 0x0000000b000c7c82 */ /* 0x000fc60008000000 */
[----:B------:R-:W-:-:S12]  /*0ce0*/  UIMAD.WIDE.U32.X UR6, UR14, UR17, UR12, UP1 ;  /* 0x000000110e0672a5 */ /* 0x000fd800088e040c */
.L_x_10:
[----:B------:R-:W-:Y:S01]  /*0cf0*/  USHF.R.U64 UR5, UR6, UR15, UR7 ;  /* 0x0000000f06057299 */ /* 0x000fe20008001207 */
[----:B------:R-:W-:Y:S01]  /*0d00*/  I2FP.F32.U32 R0, UR9 ;  /* 0x0000000900007c45 */ /* 0x000fe20008201000 */
[----:B------:R-:W-:Y:S01]  /*0d10*/  USHF.R.U32.HI UR6, URZ, UR15, UR7 ;  /* 0x0000000f3f067299 */ /* 0x000fe20008011607 */
[----:B-1----:R-:W-:Y:S01]  /*0d20*/  R2UR UR14, R2 ;  /* 0x00000000020e72ca */ /* 0x002fe200000e0000 */
[----:B------:R-:W-:Y:S02]  /*0d30*/  UIADD3 UR17, UP1, URZ, -UR5, URZ ;  /* 0x800000053f117290 */ /* 0x000fe4000ff3e03f */
[----:B------:R-:W-:Y:S01]  /*0d40*/  FMUL R0, R0, UR21 ;  /* 0x0000001500007c20 */ /* 0x000fe20008400000 */
[----:B------:R-:W-:Y:S01]  /*0d50*/  ULDC.64 UR10, c[0x0][0x620] ;  /* 0x00018800000a7ab9 */ /* 0x000fe20000000a00 */
[----:B------:R-:W-:Y:S01]  /*0d60*/  UIADD3.X UR6, URZ, ~UR6, URZ, UP1, !UPT ;  /* 0x800000063f067290 */ /* 0x000fe20008ffe43f */
[----:B------:R-:W-:Y:S01]  /*0d70*/  UMOV UR12, UR19 ;  /* 0x00000013000c7c82 */ /* 0x000fe20008000000 */
[----:B------:R-:W-:-:S02]  /*0d80*/  UMOV UR13, UR20 ;  /* 0x00000014000d7c82 */ /* 0x000fc40008000000 */
[----:B------:R-:W-:Y:S01]  /*0d90*/  UIMAD UR6, UR6, UR10, URZ ;  /* 0x0000000a060672a4 */ /* 0x000fe2000f8e023f */
[----:B------:R-:W0:Y:S01]  /*0da0*/  F2I.U32.TRUNC.NTZ R0, R0 ;  /* 0x0000000000007305 */ /* 0x000e22000020f000 */
[----:B------:R-:W-:Y:S02]  /*0db0*/  UIMAD.WIDE.U32 UR12, UR17, UR10, UR12 ;  /* 0x0000000a110c72a5 */ /* 0x000fe4000f8e000c */
[----:B------:R-:W-:Y:S01]  /*0dc0*/  UIMAD UR17, UR17, UR11, UR6 ;  /* 0x0000000b111172a4 */ /* 0x000fe2000f8e0206 */
[----:B------:R-:W-:Y:S01]  /*0dd0*/  ULDC UR24, c[0x0][0x658] ;  /* 0x0001960000187ab9 */ /* 0x000fe20000000800 */
[----:B------:R-:W-:Y:S02]  /*0de0*/  UMOV UR22, 0xffffffff ;  /* 0xffffffff00167882 */ /* 0x000fe40000000000 */
[----:B------:R-:W-:Y:S01]  /*0df0*/  UIADD3 UR17, UR13, UR17, URZ ;  /* 0x000000110d117290 */ /* 0x000fe2000fffe03f */
[----:B------:R-:W-:Y:S01]  /*0e00*/  ULDC UR19, c[0x0][0x618] ;  /* 0x0001860000137ab9 */ /* 0x000fe20000000800 */
[----:B------:R-:W-:Y:S01]  /*0e10*/  ULDC.64 UR6, c[0x0][0x640] ;  /* 0x0001900000067ab9 */ /* 0x000fe20000000a00 */
[----:B------:R-:W-:Y:S01]  /*0e20*/  USHF.L.U32 UR13, UR22, UR24, URZ ;  /* 0x00000018160d7299 */ /* 0x000fe2000800063f */
[----:B------:R-:W-:Y:S01]  /*0e30*/  ISETP.NE.U32.AND P0, PT, RZ, UR6, PT ;  /* 0x00000006ff007c0c */ /* 0x000fe2000bf05070 */
[----:B------:R-:W-:-:S02]  /*0e40*/  USHF.R.U64 UR22, UR12, UR19, UR17 ;  /* 0x000000130c167299 */ /* 0x000fc40008001211 */
[----:B------:R-:W-:Y:S01]  /*0e50*/  USHF.R.U32.HI UR12, URZ, UR19, UR17 ;  /* 0x000000133f0c7299 */ /* 0x000fe20008011611 */
[----:B0-----:R-:W-:Y:S01]  /*0e60*/  R2UR UR16, R0 ;  /* 0x00000000001072ca */ /* 0x001fe200000e0000 */
[----:B------:R-:W-:Y:S01]  /*0e70*/  ULDC UR21, c[0x0][0x608] ;  /* 0x0001820000157ab9 */ /* 0x000fe20000000800 */
[----:B------:R-:W-:Y:S01]  /*0e80*/  ISETP.NE.AND.EX P0, PT, RZ, UR7, PT, P0 ;  /* 0x00000007ff007c0c */ /* 0x000fe2000bf05300 */
[----:B------:R-:W-:Y:S02]  /*0e90*/  USHF.R.U64 UR26, UR22, UR21, UR12 ;  /* 0x00000015161a7299 */ /* 0x000fe4000800120c */
[----:B------:R-:W-:Y:S01]  /*0ea0*/  USHF.R.U32.HI UR12, URZ, UR21, UR12 ;  /* 0x000000153f0c7299 */ /* 0x000fe2000801160c */
[----:B------:R-:W-:Y:S01]  /*0eb0*/  UMOV UR20, 0x1 ;  /* 0x0000000100147882 */ /* 0x000fe20000000000 */
[----:B------:R-:W-:Y:S02]  /*0ec0*/  UIADD3 UR14, -UR14, URZ, URZ ;  /* 0x0000003f0e0e7290 */ /* 0x000fe4000fffe13f */
[----:B------:R-:W-:-:S02]  /*0ed0*/  USHF.R.U64 UR27, UR26, UR24, UR12 ;  /* 0x000000181a1b7299 */ /* 0x000fc4000800120c */
[----:B------:R-:W-:Y:S01]  /*0ee0*/  USHF.L.U32 UR19, UR20, UR24, URZ ;  /* 0x0000001814137299 */ /* 0x000fe2000800063f */
[----:B------:R-:W-:Y:S01]  /*0ef0*/  ULDC UR15, c[0x0][0x144] ;  /* 0x00005100000f7ab9 */ /* 0x000fe20000000800 */
[----:B------:R-:W-:Y:S01]  /*0f00*/  ULDC UR10, c[0x0][0x600] ;  /* 0x00018000000a7ab9 */ /* 0x000fe20000000800 */
[----:B------:R-:W-:Y:S02]  /*0f10*/  ULOP3.LUT UR20, URZ, UR13, URZ, 0x33, !UPT ;  /* 0x0000000d3f147292 */ /* 0x000fe4000f8e333f */
[----:B------:R-:W-:Y:S02]  /*0f20*/  USHF.R.U32.HI UR13, URZ, UR24, UR12 ;  /* 0x000000183f0d7299 */ /* 0x000fe4000801160c */
[----:B------:R-:W-:Y:S02]  /*0f30*/  UIADD3 UR11, UR10, -0x1, URZ ;  /* 0xffffffff0a0b7890 */ /* 0x000fe4000fffe03f */
[----:B------:R-:W-:Y:S02]  /*0f40*/  UIADD3 UR23, -UR16, URZ, URZ ;  /* 0x0000003f10177290 */ /* 0x000fe4000fffe13f */
[----:B------:R-:W-:Y:S01]  /*0f50*/  UIMAD UR4, UR15, UR14, UR4 ;  /* 0x0000000e0f0472a4 */ /* 0x000fe2000f8e0204 */
[----:B------:R-:W-:Y:S01]  /*0f60*/  ULDC UR28, c[0x0][0x148] ;  /* 0x00005200001c7ab9 */ /* 0x000fe20000000800 */
[----:B------:R-:W-:Y:S01]  /*0f70*/  ULDC UR24, c[0x0][0x648] ;  /* 0x0001920000187ab9 */ /* 0x000fe20000000800 */
[----:B------:R-:W-:Y:S01]  /*0f80*/  ULDC UR25, c[0x0][0x638] ;  /* 0x00018e0000197ab9 */ /* 0x000fe20000000800 */
[----:B------:R-:W-:Y:S01]  /*0f90*/  UMOV UR12, UR27 ;  /* 0x0000001b000c7c82 */ /* 0x000fe20008000000 */
[----:B------:R-:W-:Y:S07]  /*0fa0*/  @!P0 BRA `(.L_x_11) ;  /* 0x0000000000308947 */ /* 0x000fee0003800000 */
[----:B------:R-:W-:Y:S02]  /*0fb0*/  ULDC UR16, c[0x0][0x64c] ;  /* 0x0001930000107ab9 */ /* 0x000fe40000000800 */
        /* <DEDUP_REMOVED lines=8> */
[----:B------:R-:W-:-:S07]  /*1040*/  UIMAD.WIDE.U32.X UR6, UR21, UR7, UR16, UP1 ;  /* 0x00000007150672a5 */ /* 0x000fce00088e0410 */
[----:B------:R-:W-:Y:S01]  /*1050*/  UMOV UR12, UR6 ;  /* 0x00000006000c7c82 */ /* 0x000fe20008000000 */
[----:B------:R-:W-:-:S05]  /*1060*/  UMOV UR13, UR7 ;  /* 0x00000007000d7c82 */ /* 0x000fca0008000000 */
.L_x_11:
[----:B------:R-:W-:Y:S01]  /*1070*/  UISETP.NE.AND UP1, UPT, UR45, URZ, UPT ;  /* 0x0000003f2d00728c */ /* 0x000fe2000bf25270 */
[----:B------:R-:W-:Y:S01]  /*1080*/  IMAD.MOV.U32 R0, RZ, RZ, 0x1 ;  /* 0x00000001ff007424 */ /* 0x000fe200078e00ff */
[----:B------:R-:W-:Y:S01]  /*1090*/  USHF.R.U64 UR6, UR12, UR24, UR13 ;  /* 0x000000180c067299 */ /* 0x000fe2000800120d */
[----:B------:R-:W-:Y:S01]  /*10a0*/  IMAD.U32 R19, RZ, RZ, UR5 ;  /* 0x00000005ff137e24 */ /* 0x000fe2000f8e00ff */
[----:B------:R-:W-:Y:S02]  /*10b0*/  ULOP3.LUT UR20, UR26, UR20, URZ, 0xc0, !UPT ;  /* 0x000000141a147292 */ /* 0x000fe4000f8ec03f */
[----:B------:R-:W-:Y:S02]  /*10c0*/  UIADD3 UR7, -UR6, URZ, URZ ;  /* 0x0000003f06077290 */ /* 0x000fe4000fffe13f */
[----:B------:R-:W-:Y:S02]  /*10d0*/  UIMAD UR19, UR19, UR6, UR20 ;  /* 0x00000006131372a4 */ /* 0x000fe4000f8e0214 */
[----:B------:R-:W-:-:S02]  /*10e0*/  ULOP3.LUT UR11, UR22, UR11, URZ, 0xc0, !UPT ;  /* 0x0000000b160b7292 */ /* 0x000fc4000f8ec03f */
[----:B------:R-:W-:Y:S02]  /*10f0*/  @UP1 UIMAD UR4, UR28, UR23, UR9 ;  /* 0x000000171c0412a4 */ /* 0x000fe4000f8e0209 */
[----:B------:R-:W-:-:S03]  /*1100*/  UIMAD UR6, UR7, UR25, UR27 ;  /* 0x00000019070672a4 */ /* 0x000fc6000f8e021b */
[----:B------:R-:W-:Y:S01]  /*1110*/  ULDC UR7, c[0x0][0x610] ;  /* 0x0001840000077ab9 */ /* 0x000fe20000000800 */
[----:B------:R-:W-:Y:S02]  /*1120*/  UIMAD UR6, UR6, UR10, UR11 ;  /* 0x0000000a060672a4 */ /* 0x000fe4000f8e020b */
[----:B------:R-:W-:-:S04]  /*1130*/  UIMAD UR4, UR19, UR7, UR4 ;  /* 0x00000007130472a4 */ /* 0x000fc8000f8e0204 */
[----:B------:R-:W-:Y:S02]  /*1140*/  USEL UR7, UR6, UR4, !UP1 ;  /* 0x0000000406077287 */ /* 0x000fe4000c800000 */
[----:B------:R-:W-:-:S04]  /*1150*/  USEL UR4, UR4, UR6, !UP1 ;  /* 0x0000000604047287 */ /* 0x000fc8000c800000 */
[----:B------:R-:W-:Y:S02]  /*1160*/  IMAD.U32 R2, RZ, RZ, UR7 ;  /* 0x00000007ff027e24 */ /* 0x000fe4000f8e00ff */
[----:B------:R-:W-:-:S07]  /*1170*/  IMAD.U32 R18, RZ, RZ, UR4 ;  /* 0x00000004ff127e24 */ /* 0x000fce000f8e00ff */
.L_x_9:
[----:B------:R-:W-:Y:S02]  /*1180*/  ULDC UR4, c[0x0][0x28c] ;  /* 0x0000a30000047ab9 */ /* 0x000fe40000000800 */
[----:B------:R-:W-:-:S04]  /*1190*/  UIADD3 UR4, UR4, 0x7f, URZ ;  /* 0x0000007f04047890 */ /* 0x000fc8000fffe03f */
[----:B------:R-:W-:-:S04]  /*11a0*/  USHF.R.S32.HI UR5, URZ, 0x1f, UR4 ;  /* 0x0000001f3f057899 */ /* 0x000fc80008011404 */
[----:B------:R-:W-:-:S04]  /*11b0*/  ULEA.HI UR5, UR5, UR4, URZ, 0x7 ;  /* 0x0000000405057291 */ /* 0x000fc8000f8f383f */
[----:B------:R-:W-:Y:S01]  /*11c0*/  USHF.R.S32.HI UR38, URZ, 0x7, UR5 ;  /* 0x000000073f267899 */ /* 0x000fe20008011405 */
[----:B------:R-:W-:Y:S11]  /*11d0*/  @!P1 BRA `(.L_x_12) ;  /* 0x0000006000449947 */ /* 0x000ff60003800000 */
[----:B------:R-:W-:-:S06]  /*11e0*/  UISETP.GT.U32.AND UP1, UPT, UR18, 0x1, UPT ;  /* 0x000000011200788c */ /* 0x000fcc000bf24070 */
[----:B------:R-:W-:-:S13]  /*11f0*/  PLOP3.LUT P0, PT, PT, PT, UP1, 0x80, 0x0 ;  /* 0x000000000000781c */ /* 0x000fda0003f0f018 */
[----:B------:R-:W-:Y:S05]  /*1200*/  @P0 EXIT ;  /* 0x000000000000094d */ /* 0x000fea0003800000 */
.L_x_13:
[----:B------:R-:W-:-:S08]  /*1210*/  NOP ;  /* 0x0000000000007918 */ /* 0x000fd00000000000 */
[----:B------:R-:W0:Y:S02]  /*1220*/  USETMAXREG.TRY_ALLOC.CTAPOOL UP1, 0xe8 ;  /* 0x000000e8000079c8 */ /* 0x000e240008020600 */
[----:B0-----:R-:W-:-:S13]  /*1230*/  PLOP3.LUT P0, PT, PT, PT, UP1, 0x80, 0x0 ;  /* 0x000000000000781c */ /* 0x001fda0003f0f018 */
[----:B------:R-:W-:Y:S05]  /*1240*/  @!P0 BRA `(.L_x_13) ;  /* 0xfffffffc00f08947 */ /* 0x000fea000383ffff */
[----:B------:R-:W-:-:S13]  /*1250*/  LOP3.LUT P0, RZ, R0, 0xff, RZ, 0xc0, !PT ;  /* 0x000000ff00ff7812 */ /* 0x000fda000780c0ff */
[----:B------:R-:W-:Y:S05]  /*1260*/  @!P0 EXIT ;  /* 0x000000000000894d */ /* 0x000fea0003800000 */
[----:B------:R-:W-:Y:S01]  /*1270*/  SHF.R.S32.HI R0, RZ, 0x1f, R3 ;  /* 0x0000001fff007819 */ /* 0x000fe20000011403 */
[----:B------:R-:W0:Y:S01]  /*1280*/  S2UR UR5, SR_CgaCtaId ;  /* 0x00000000000579c3 */ /* 0x000e220000008800 */
[----:B------:R-:W-:Y:S01]  /*1290*/  UMOV UR40, 0x400 ;  /* 0x0000040000287882 */ /* 0x000fe20000000000 */
[----:B------:R-:W-:Y:S01]  /*12a0*/  USHF.R.U32.HI UR4, URZ, 0x1, UR38 ;  /* 0x000000013f047899 */ /* 0x000fe20008011626 */
[CC--:B------:R-:W-:Y:S01]  /*12b0*/  LEA.HI R4, R0.reuse, R3.reuse, RZ, 0x2 ;  /* 0x0000000300047211 */ /* 0x0c0fe200078f10ff */
[----:B------:R-:W-:Y:S01]  /*12c0*/  ULOP3.LUT UR44, UR38, 0x1, URZ, 0xc0, !UPT ;  /* 0x00000001262c7892 */ /* 0x000fe2000f8ec03f */
[----:B------:R-:W-:Y:S01]  /*12d0*/  LEA.HI R0, R0, R3, RZ, 0x5 ;  /* 0x0000000300007211 */ /* 0x000fe200078f28ff */
[----:B------:R-:W-:Y:S01]  /*12e0*/  ULDC.64 UR10, c[0x0][0x288] ;  /* 0x0000a200000a7ab9 */ /* 0x000fe20000000a00 */
[--C-:B------:R-:W-:Y:S01]  /*12f0*/  SHF.R.S32.HI R88, RZ, 0x2, R4.reuse ;  /* 0x00000002ff587819 */ /* 0x100fe20000011404 */
[----:B------:R-:W1:Y:S01]  /*1300*/  LDC.64 R6, c[0x0][0x5c8] ;  /* 0x00017200ff067b82 */ /* 0x000e620000000a00 */
[----:B------:R-:W-:Y:S01]  /*1310*/  SHF.R.S32.HI R5, RZ, 0x1f, R4 ;  /* 0x0000001fff057819 */ /* 0x000fe20000011404 */
[----:B------:R-:W-:Y:S01]  /*1320*/  UISETP.LT.AND UP1, UPT, UR38, 0x1, UPT ;  /* 0x000000012600788c */ /* 0x000fe2000bf21270 */
[----:B------:R-:W-:Y:S01]  /*1330*/  LOP3.LUT R4, R4, 0xfffffffc, RZ, 0xc0, !PT ;  /* 0xfffffffc04047812 */ /* 0x000fe200078ec0ff */
[----:B------:R-:W-:Y:S01]  /*1340*/  ULOP3.LUT UR4, UR4, 0x1, URZ, 0xc0, !UPT ;  /* 0x0000000104047892 */ /* 0x000fe2000f8ec03f */
[----:B------:R-:W-:Y:S01]  /*1350*/  LEA.HI R5, R5, R88, RZ, 0x3 ;  /* 0x0000005805057211 */ /* 0x000fe200078f18ff */
[----:B------:R-:W-:Y:S01]  /*1360*/  ULDC UR43, c[0x0][0x658] ;  /* 0x00019600002b7ab9 */ /* 0x000fe20000000800 */
[----:B------:R-:W-:Y:S01]  /*1370*/  UMOV UR6, 0xffffffff ;  /* 0xffffffff00067882 */ /* 0x000fe20000000000 */
[----:B------:R-:W-:Y:S01]  /*1380*/  IMAD.IADD R4, R3, 0x1, -R4 ;  /* 0x0000000103047824 */ /* 0x000fe200078e0a04 */
[----:B------:R-:W-:Y:S01]  /*1390*/  LOP3.LUT R5, R5, 0xfffffff8, RZ, 0xc0, !PT ;  /* 0xfffffff805057812 */ /* 0x000fe200078ec0ff */
[----:B------:R-:W-:Y:S01]  /*13a0*/  IMAD.U32 R3, RZ, RZ, UR10 ;  /* 0x0000000aff037e24 */ /* 0x000fe2000f8e00ff */
[----:B------:R-:W-:Y:S01]  /*13b0*/  ULDC UR8, c[0x0][0x284] ;  /* 0x0000a10000087ab9 */ /* 0x000fe20000000800 */
[----:B------:R-:W-:Y:S01]  /*13c0*/  IMAD.SHL.U32 R90, R4, 0x2, RZ ;  /* 0x00000002045a7824 */ /* 0x000fe200078e00ff */
[----:B------:R-:W-:Y:S01]  /*13d0*/  USEL UR44, UR44, URZ, !UP0 ;  /* 0x0000003f2c2c7287 */ /* 0x000fe2000c000000 */
[----:B------:R-:W-:Y:S01]  /*13e0*/  IMAD.IADD R88, R88, 0x1, -R5 ;  /* 0x0000000158587824 */ /* 0x000fe200078e0a05 */
[----:B------:R-:W-:Y:S01]  /*13f0*/  SHF.R.S32.HI R5, RZ, 0x5, R0 ;  /* 0x00000005ff057819 */ /* 0x000fe20000011400 */
[----:B------:R-:W-:Y:S01]  /*1400*/  VIADD R0, R95, 0xffffffff ;  /* 0xffffffff5f007836 */ /* 0x000fe20000000000 */
[----:B0-----:R-:W-:Y:S01]  /*1410*/  ULEA UR40, UR5, UR40, 0x18 ;  /* 0x0000002805287291 */ /* 0x001fe2000f8ec03f */
[----:B------:R-:W-:Y:S01]  /*1420*/  IMAD R94, R4, -0x2, R3 ;  /* 0xfffffffe045e7824 */ /* 0x000fe200078e0203 */
[--C-:B------:R-:W-:Y:S01]  /*1430*/  SHF.R.S32.HI R89, RZ, 0x1f, R88.reuse ;  /* 0x0000001fff597819 */ /* 0x100fe20000011458 */
[C-C-:B------:R-:W-:Y:S01]  /*1440*/  IMAD R97, R5.reuse, -0x10, -R88.reuse ;  /* 0xfffffff005617824 */ /* 0x140fe200078e0a58 */
[C---:B------:R-:W-:Y:S01]  /*1450*/  ISETP.NE.AND P0, PT, R0.reuse, RZ, PT ;  /* 0x000000ff0000720c */ /* 0x040fe20003f05270 */
[----:B------:R-:W-:Y:S01]  /*1460*/  IMAD.SHL.U32 R0, R0, 0x8, RZ ;  /* 0x0000000800007824 */ /* 0x000fe200078e00ff */
[----:B------:R-:W-:Y:S01]  /*1470*/  UIADD3 UR50, UR40, 0x30, URZ ;  /* 0x0000003028327890 */ /* 0x000fe2000fffe03f */
[----:B------:R-:W-:Y:S01]  /*1480*/  IMAD.WIDE R88, R5, 0x10, R88 ;  /* 0x0000001005587825 */ /* 0x000fe200078e0258 */
[----:B------:R-:W-:Y:S01]  /*1490*/  USEL UR46, UR38, 0x1, UP1 ;  /* 0x00000001262e7887 */ /* 0x000fe20008800000 */
[----:B-1----:R-:W-:Y:S01]  /*14a0*/  SHF.L.U64.HI R92, R6, 0x3, R7 ;  /* 0x00000003065c7819 */ /* 0x002fe20000010207 */
[----:B------:R-:W-:Y:S01]  /*14b0*/  USHF.L.U32 UR6, UR6, UR43, URZ ;  /* 0x0000002b06067299 */ /* 0x000fe2000800063f */
[----:B------:R-:W-:Y:S01]  /*14c0*/  LOP3.LUT R0, R0, 0x8, RZ, 0xc0, !PT ;  /* 0x0000000800007812 */ /* 0x000fe200078ec0ff */
[----:B------:R-:W-:Y:S01]  /*14d0*/  UISETP.EQ.U32.AND UP0, UPT, UR4, 0x1, !UP0 ;  /* 0x000000010400788c */ /* 0x000fe2000c702070 */
[----:B------:R-:W-:Y:S01]  /*14e0*/  IMAD.SHL.U32 R93, R6, 0x8, RZ ;  /* 0x00000008065d7824 */ /* 0x000fe200078e00ff */
[----:B------:R-:W-:Y:S01]  /*14f0*/  SEL R98, RZ, 0x1, P0 ;  /* 0x00000001ff627807 */ /* 0x000fe20000000000 */
[----:B------:R-:W-:Y:S01]  /*1500*/  VIADD R97, R97, UR8 ;  /* 0x0000000861617c36 */ /* 0x000fe20008000000 */
[----:B------:R-:W-:Y:S01]  /*1510*/  LEA R95, R95, UR50, 0x3 ;  /* 0x000000325f5f7c11 */ /* 0x000fe2000f8e18ff */
[----:B------:R-:W-:Y:S01]  /*1520*/  ULDC UR42, c[0x0][0x600] ;  /* 0x00018000002a7ab9 */ /* 0x000fe20000000800 */
[C---:B------:R-:W-:Y:S01]  /*1530*/  LOP3.LUT R99, R0.reuse, 0x8, RZ, 0x3c, !PT ;  /* 0x0000000800637812 */ /* 0x040fe200078e3cff */
[----:B------:R-:W-:Y:S01]  /*1540*/  UMOV UR7, 0x1 ;  /* 0x0000000100077882 */ /* 0x000fe20000000000 */
[----:B------:R-:W-:Y:S01]  /*1550*/  LOP3.LUT R96, R0, 0x18, RZ, 0x3c, !PT ;  /* 0x0000001800607812 */ /* 0x000fe200078e3cff */
[----:B------:R-:W-:Y:S01]  /*1560*/  ULOP3.LUT UR49, UR39, 0x1, URZ, 0xfc, !UPT ;  /* 0x0000000127317892 */ /* 0x000fe2000f8efc3f */
[----:B------:R-:W-:Y:S01]  /*1570*/  SHF.R.S32.HI R91, RZ, 0x1f, R90 ;  /* 0x0000001fff5b7819 */ /* 0x000fe2000001145a */
[----:B------:R-:W-:-:S02]  /*1580*/  USHF.L.U64.HI UR36, UR54, 0x1, UR37 ;  /* 0x0000000136247899 */ /* 0x000fc40008010225 */
[----:B------:R-:W-:Y:S02]  /*1590*/  UIADD3 UR41, UR11, 0xfe, URZ ;  /* 0x000000fe0b297890 */ /* 0x000fe4000fffe03f */
[----:B------:R-:W-:Y:S02]  /*15a0*/  UIADD3 UR42, UR42, -0x1, URZ ;  /* 0xffffffff2a2a7890 */ /* 0x000fe4000fffe03f */
[----:B------:R-:W-:Y:S02]  /*15b0*/  USHF.L.U32 UR43, UR7, UR43, URZ ;  /* 0x0000002b072b7299 */ /* 0x000fe4000800063f */
[----:B------:R-:W-:Y:S02]  /*15c0*/  UIADD3 UR46, -UR46, UR38, URZ ;  /* 0x000000262e2e7290 */ /* 0x000fe4000fffe13f */
[----:B------:R-:W-:Y:S02]  /*15d0*/  ULOP3.LUT UR47, URZ, UR6, URZ, 0x33, !UPT ;  /* 0x000000063f2f7292 */ /* 0x000fe4000f8e333f */
[----:B------:R-:W-:-:S12]  /*15e0*/  USEL UR48, URZ, 0x1, !UP0 ;  /* 0x000000013f307887 */ /* 0x000fd8000c000000 */
.L_x_161:
[----:B------:R-:W-:-:S04]  /*15f0*/  SHF.L.U32 R0, R98, 0x1f, RZ ;  /* 0x0000001f62007819 */ /* 0x000fc800000006ff */
[----:B------:R-:W0:Y:S02]  /*1600*/  SYNCS.PHASECHK.TRANS64.TRYWAIT P0, [R95+URZ+-0x8], R0 ;  /* 0xfffff8005f0075a7 */ /* 0x000e24000800017f */
[----:B012345:R-:W-:Y:S05]  /*1610*/  @!P0 BRA `(.L_x_14) ;  /* 0x0000006c006c8947 */ /* 0x03ffea0003800000 */
.L_x_181:
[----:B------:R-:W-:Y:S02]  /*1620*/  ULDC UR4, c[0x0][0x28c] ;  /* 0x0000a30000047ab9 */ /* 0x000fe40000000800 */
[----:B------:R-:W-:-:S13]  /*1630*/  ISETP.LT.AND P0, PT, RZ, UR4, PT ;  /* 0x00000004ff007c0c */ /* 0x000fda000bf01270 */
[----:B------:R-:W-:Y:S05]  /*1640*/  @P0 BRA `(.L_x_15) ;  /* 0x0000000000400947 */ /* 0x000fea0003800000 */
[----:B0-----:R-:W-:Y:S01]  /*1650*/  MOV R0, 0x0 ;  /* 0x0000000000007802 */ /* 0x001fe20000000f00 */
[----:B------:R-:W-:Y:S01]  /*1660*/  ULDC.64 UR4, c[0x4][0x68] ;  /* 0x01001a0000047ab9 */ /* 0x000fe20000000a00 */
[----:B------:R-:W-:Y:S01]  /*1670*/  ULDC.64 UR6, c[0x4][0x8] ;  /* 0x0100020000067ab9 */ /* 0x000fe20000000a00 */
[----:B------:R-:W-:Y:S01]  /*1680*/  IMAD.U32 R4, RZ, RZ, UR4 ;  /* 0x00000004ff047e24 */ /* 0x000fe2000f8e00ff */
[----:B------:R0:W1:Y:S01]  /*1690*/  LDC.64 R14, c[0x4][R0] ;  /* 0x01000000000e7b82 */ /* 0x0000620000000a00 */
[----:B------:R-:W-:Y:S01]  /*16a0*/  IMAD.U32 R5, RZ, RZ, UR5 ;  /* 0x00000005ff057e24 */ /* 0x000fe2000f8e00ff */
[----:B------:R-:W-:Y:S01]  /*16b0*/  ULDC.64 UR4, c[0x4][0x70] ;  /* 0x01001c0000047ab9 */ /* 0x000fe20000000a00 */
[----:B------:R-:W-:Y:S02]  /*16c0*/  IMAD.U32 R10, RZ, RZ, UR6 ;  /* 0x00000006ff0a7e24 */ /* 0x000fe4000f8e00ff */
[----:B------:R-:W-:Y:S02]  /*16d0*/  IMAD.U32 R6, RZ, RZ, UR4 ;  /* 0x00000004ff067e24 */ /* 0x000fe4000f8e00ff */
[----:B------:R-:W-:-:S02]  /*16e0*/  IMAD.U32 R7, RZ, RZ, UR5 ;  /* 0x00000005ff077e24 */ /* 0x000fc4000f8e00ff */
[----:B------:R-:W-:Y:S02]  /*16f0*/  IMAD.U32 R11, RZ, RZ, UR7 ;  /* 0x00000007ff0b7e24 */ /* 0x000fe4000f8e00ff */
[----:B------:R-:W-:Y:S02]  /*1700*/  IMAD.MOV.U32 R8, RZ, RZ, 0x1e1 ;  /* 0x000001e1ff087424 */ /* 0x000fe400078e00ff */
[----:B------:R-:W-:Y:S02]  /*1710*/  IMAD.MOV.U32 R12, RZ, RZ, 0x1 ;  /* 0x00000001ff0c7424 */ /* 0x000fe400078e00ff */
[----:B0-----:R-:W-:-:S07]  /*1720*/  IMAD.MOV.U32 R13, RZ, RZ, RZ ;  /* 0x000000ffff0d7224 */ /* 0x001fce00078e00ff */
[----:B------:R-:W-:-:S07]  /*1730*/  LEPC R20, `(.L_x_15) ;  /* 0x000000001014794e */ /* 0x000fce0000000000 */
[----:B-1---5:R-:W-:Y:S05]  /*1740*/  CALL.ABS.NOINC R14 ;  /* 0x000000000e007343 */ /* 0x022fea0003c00000 */
.L_x_15:
[----:B0-----:R-:W-:-:S05]  /*1750*/  IMAD.U32 R0, RZ, RZ, UR49 ;  /* 0x00000031ff007e24 */ /* 0x001fca000f8e00ff */
[----:B------:R-:W-:-:S13]  /*1760*/  ISETP.NE.AND P0, PT, R0, 0x3, PT ;  /* 0x000000030000780c */ /* 0x000fda0003f05270 */
[----:B------:R-:W-:Y:S05]  /*1770*/  @!P0 BRA `(.L_x_16) ;  /* 0x0000000000048947 */ /* 0x000fea0003800000 */
[----:B------:R-:W-:Y:S01]  /*1780*/  BPT.TRAP 0x1 ;  /* 0x000000040000795c */ /* 0x000fe20000300000 */
.L_x_16:
[----:B------:R-:W-:Y:S02]  /*1790*/  IMAD.U32 R3, RZ, RZ, UR44 ;  /* 0x0000002cff037e24 */ /* 0x000fe4000f8e00ff */
[----:B------:R-:W-:-:S03]  /*17a0*/  IMAD.U32 R0, RZ, RZ, UR48 ;  /* 0x00000030ff007e24 */ /* 0x000fc6000f8e00ff */
[----:B------:R-:W-:Y:S02]  /*17b0*/  LEA R3, R3, UR40, 0x3 ;  /* 0x0000002803037c11 */ /* 0x000fe4000f8e18ff */
[----:B------:R-:W-:-:S04]  /*17c0*/  SHF.L.U32 R0, R0, 0x1f, RZ ;  /* 0x0000001f00007819 */ /* 0x000fc800000006ff */
[----:B------:R0:W1:Y:S01]  /*17d0*/  SYNCS.PHASECHK.TRANS64.TRYWAIT P1, [R3+URZ], R0 ;  /* 0x00000000030075a7 */ /* 0x000062000802017f */
[----:B------:R-:W-:Y:S05]  /*17e0*/  @!P0 BRA `(.L_x_17) ;  /* 0x0000000000048947 */ /* 0x000fea0003800000 */
[----:B------:R-:W-:Y:S01]  /*17f0*/  BPT.TRAP 0x1 ;  /* 0x000000040000795c */ /* 0x000fe20000300000 */
.L_x_17:
[----:B------:R-:W-:-:S05]  /*1800*/  IMAD.U32 R4, RZ, RZ, UR46 ;  /* 0x0000002eff047e24 */ /* 0x000fca000f8e00ff */
[----:B------:R-:W-:Y:S01]  /*1810*/  ISETP.GE.AND P2, PT, R4, 0x1, PT ;  /* 0x000000010400780c */ /* 0x000fe20003f46270 */
[----:B-1----:R-:W-:-:S12]  /*1820*/  @P1 BRA `(.L_x_18) ;  /* 0x0000000000081947 */ /* 0x002fd80003800000 */
[----:B------:R-:W1:Y:S02]  /*1830*/  SYNCS.PHASECHK.TRANS64.TRYWAIT P1, [R3+URZ], R0 ;  /* 0x00000000030075a7 */ /* 0x000e64000802017f */
[----:B-1----:R-:W-:Y:S05]  /*1840*/  @!P1 BRA `(.L_x_19) ;  /* 0x0000006800f49947 */ /* 0x002fea0003800000 */
.L_x_18:
[----:B------:R-:W-:Y:S05]  /*1850*/  WARPSYNC.ALL ;  /* 0x0000000000007948 */ /* 0x000fea0003800000 */
[----:B------:R-:W-:Y:S01]  /*1860*/  UIADD3 UR4, UR40, 0x100, URZ ;  /* 0x0000010028047890 */ /* 0x000fe2000fffe03f */
[----:B------:R-:W-:Y:S01]  /*1870*/  WARPGROUP.ARRIVE ;  /* 0x00000000000079c5 */ /* 0x000fe20000000000 */
[----:B------:R-:W-:Y:S02]  /*1880*/  UIADD3 UR5, UR40, 0x10100, URZ ;  /* 0x0001010028057890 */ /* 0x000fe4000fffe03f */
[----:B------:R-:W-:Y:S02]  /*1890*/  USHF.R.U32.HI UR4, URZ, 0x4, UR4 ;  /* 0x000000043f047899 */ /* 0x000fe40008011604 */
[----:B------:R-:W-:-:S02]  /*18a0*/  USHF.R.U32.HI UR5, URZ, 0x4, UR5 ;  /* 0x000000043f057899 */ /* 0x000fc40008011605 */
[----:B------:R-:W-:Y:S02]  /*18b0*/  ULOP3.LUT UR4, UR4, 0x3fff, URZ, 0xc0, !UPT ;  /* 0x00003fff04047892 */ /* 0x000fe4000f8ec03f */
[----:B------:R-:W-:Y:S02]  /*18c0*/  ULOP3.LUT UR5, UR5, 0x3fff, URZ, 0xc0, !UPT ;  /* 0x00003fff05057892 */ /* 0x000fe4000f8ec03f */
[----:B------:R-:W-:Y:S02]  /*18d0*/  ULOP3.LUT UR8, UR4, 0x10000, URZ, 0xfc, !UPT ;  /* 0x0001000004087892 */ /* 0x000fe4000f8efc3f */
[----:B------:R-:W-:Y:S02]  /*18e0*/  ULOP3.LUT UR9, UR5, 0x10000, URZ, 0xfc, !UPT ;  /* 0x0001000005097892 */ /* 0x000fe4000f8efc3f */
[----:B------:R-:W-:Y:S02]  /*18f0*/  ULEA UR11, UR44, UR8, 0xb ;  /* 0x000000082c0b7291 */ /* 0x000fe4000f8e583f */
[----:B------:R-:W-:Y:S01]  /*1900*/  ULEA UR10, UR44, UR9, 0xc ;  /* 0x000000092c0a7291 */ /* 0x000fe2000f8e603f */
[----:B------:R-:W-:Y:S01]  /*1910*/  UMOV UR5, 0x40000040 ;  /* 0x4000004000057882 */ /* 0x000fe20000000000 */
[----:B------:R-:W-:-:S03]  /*1920*/  UMOV UR7, 0x40000040 ;  /* 0x4000004000077882 */ /* 0x000fc60000000000 */
[----:B------:R-:W-:Y:S02]  /*1930*/  UMOV UR4, UR11 ;  /* 0x0000000b00047c82 */ /* 0x000fe40008000000 */
[----:B------:R-:W-:Y:S02]  /*1940*/  UMOV UR6, UR10 ;  /* 0x0000000a00067c82 */ /* 0x000fe40008000000 */
[----:B------:R-:W-:Y:S01]  /*1950*/  HGMMA.64x128x8.F32.TF32 R24, gdesc[UR4], RZ, !UPT, gsb0 ;  /* 0x05e00000041879f0 */ /* 0x000fe2000c0028ff */
[----:B------:R-:W-:Y:S02]  /*1960*/  UIADD3 UR4, UR11, 0x2, URZ ;  /* 0x000000020b047890 */ /* 0x000fe4000fffe03f */
[----:B------:R-:W-:Y:S01]  /*1970*/  UIADD3 UR6, UR10, 0x2, URZ ;  /* 0x000000020a067890 */ /* 0x000fe2000fffe03f */
[----:B------:R-:W-:Y:S01]  /*1980*/  UMOV UR5, 0x40000040 ;  /* 0x4000004000057882 */ /* 0x000fe20000000000 */
[----:B------:R-:W-:Y:S01]  /*1990*/  UMOV UR7, 0x40000040 ;  /* 0x4000004000077882 */ /* 0x000fe20000000000 */
[----:B------:R-:W-:-:S02]  /*19a0*/  WARPGROUP.DEPBAR.LE gsb0, 0x0 ;  /* 0x00008000000079c5 */ /* 0x000fc40000010000 */
[----:B------:R-:W-:-:S06]  /*19b0*/  WARPGROUP.ARRIVE ;  /* 0x00000000000079c5 */ /* 0x000fcc0000000000 */
[----:B------:R-:W-:Y:S01]  /*19c0*/  HGMMA.64x128x8.F32.TF32 R24, gdesc[UR4], R24, gsb0 ;  /* 0x05e00000041879f0 */ /* 0x000fe20008002818 */
[----:B------:R-:W-:Y:S02]  /*19d0*/  UIADD3 UR4, UR11, 0x4, URZ ;  /* 0x000000040b047890 */ /* 0x000fe4000fffe03f */
[----:B------:R-:W-:Y:S01]  /*19e0*/  UIADD3 UR6, UR10, 0x4, URZ ;  /* 0x000000040a067890 */ /* 0x000fe2000fffe03f */
[----:B------:R-:W-:Y:S01]  /*19f0*/  UMOV UR5, 0x40000040 ;  /* 0x4000004000057882 */ /* 0x000fe20000000000 */
[----:B------:R-:W-:Y:S01]  /*1a00*/  UMOV UR7, 0x40000040 ;  /* 0x4000004000077882 */ /* 0x000fe20000000000 */
[----:B------:R-:W-:Y:S02]  /*1a10*/  WARPGROUP.DEPBAR.LE gsb0, 0x0 ;  /* 0x00008000000079c5 */ /* 0x000fe40000010000 */
        /* <DEDUP_REMOVED lines=92> */
[----:B------:R-:W-:Y:S03]  /*1fe0*/  HGMMA.64x128x8.F32.TF32 R24, gdesc[UR4], R24, gsb0 ;  /* 0x05e00000041879f0 */ /* 0x000fe60008002818 */
[----:B------:R-:W-:Y:S02]  /*1ff0*/  WARPGROUP.DEPBAR.LE gsb0, 0x0 ;  /* 0x00008000000079c5 */ /* 0x000fe40000010000 */
[----:B------:R-:W-:Y:S05]  /*2000*/  @!P2 BRA `(.L_x_20) ;  /* 0x000000080064a947 */ /* 0x000fea0003800000 */
[----:B------:R-:W-:Y:S01]  /*2010*/  UIADD3 UR11, UR44, 0x1, URZ ;  /* 0x000000012c0b7890 */ /* 0x000fe2000fffe03f */
[----:B01----:R-:W-:Y:S01]  /*2020*/  IMAD.U32 R0, RZ, RZ, UR46 ;  /* 0x0000002eff007e24 */ /* 0x003fe2000f8e00ff */
[----:B------:R-:W-:Y:S02]  /*2030*/  UMOV UR10, UR44 ;  /* 0x0000002c000a7c82 */ /* 0x000fe40008000000 */
[----:B------:R-:W-:-:S04]  /*2040*/  UISETP.NE.AND UP0, UPT, UR11, 0x2, UPT ;  /* 0x000000020b00788c */ /* 0x000fc8000bf05270 */
[----:B------:R-:W-:Y:S02]  /*2050*/  USEL UR4, URZ, 0x1, UP0 ;  /* 0x000000013f047887 */ /* 0x000fe40008000000 */
[----:B------:R-:W-:Y:S02]  /*2060*/  USEL UR11, UR11, URZ, UP0 ;  /* 0x0000003f0b0b7287 */ /* 0x000fe40008000000 */
[----:B------:R-:W-:-:S06]  /*2070*/  ULOP3.LUT UR4, UR48, UR4, URZ, 0x3c, !UPT ;  /* 0x0000000430047292 */ /* 0x000fcc000f8e3c3f */
[----:B------:R-:W-:-:S07]  /*2080*/  IMAD.U32 R5, RZ, RZ, UR4 ;  /* 0x00000004ff057e24 */ /* 0x000fce000f8e00ff */
.L_x_27:
[----:B01----:R-:W-:Y:S05]  /*2090*/  @!P0 BRA `(.L_x_21) ;  /* 0x0000000000048947 */ /* 0x003fea0003800000 */
[----:B------:R-:W-:Y:S01]  /*20a0*/  BPT.TRAP 0x1 ;  /* 0x000000040000795c */ /* 0x000fe20000300000 */
.L_x_21:
[----:B------:R-:W-:Y:S01]  /*20b0*/  ULEA UR4, UR11, UR40, 0x3 ;  /* 0x000000280b047291 */ /* 0x000fe2000f8e183f */
[----:B------:R-:W-:-:S08]  /*20c0*/  SHF.L.U32 R3, R5, 0x1f, RZ ;  /* 0x0000001f05037819 */ /* 0x000fd000000006ff */
[----:B------:R0:W1:Y:S01]  /*20d0*/  SYNCS.PHASECHK.TRANS64.TRYWAIT P1, [UR4], R3 ;  /* 0x00000003ff0075a7 */ /* 0x0000620008020144 */
[----:B------:R-:W-:Y:S05]  /*20e0*/  @!P0 BRA `(.L_x_22) ;  /* 0x0000000000048947 */ /* 0x000fea0003800000 */
[----:B------:R-:W-:Y:S01]  /*20f0*/  BPT.TRAP 0x1 ;  /* 0x000000040000795c */ /* 0x000fe20000300000 */
.L_x_22:
[----:B-1----:R-:W-:Y:S05]  /*2100*/  @P1 BRA `(.L_x_23) ;  /* 0x0000000000081947 */ /* 0x002fea0003800000 */
[----:B------:R-:W1:Y:S02]  /*2110*/  SYNCS.PHASECHK.TRANS64.TRYWAIT P1, [UR4], R3 ;  /* 0x00000003ff0075a7 */ /* 0x000e640008020144 */
[----:B-1----:R-:W-:Y:S05]  /*2120*/  @!P1 BRA `(.L_x_24) ;  /* 0x0000006000d09947 */ /* 0x002fea0003800000 */
.L_x_23:
[----:B------:R-:W-:Y:S01]  /*2130*/  ULEA UR12, UR11, UR9, 0xc ;  /* 0x000000090b0c7291 */ /* 0x000fe2000f8e603f */
[----:B------:R-:W-:Y:S01]  /*2140*/  WARPGROUP.ARRIVE ;  /* 0x00000000000079c5 */ /* 0x000fe20000000000 */
[----:B------:R-:W-:Y:S01]  /*2150*/  ULEA UR13, UR11, UR8, 0xb ;  /* 0x000000080b0d7291 */ /* 0x000fe2000f8e583f */
[----:B------:R-:W-:Y:S01]  /*2160*/  UMOV UR7, 0x40000040 ;  /* 0x4000004000077882 */ /* 0x000fe20000000000 */
[----:B------:R-:W-:-:S03]  /*2170*/  UMOV UR5, 0x40000040 ;  /* 0x4000004000057882 */ /* 0x000fc60000000000 */
[----:B------:R-:W-:Y:S02]  /*2180*/  UMOV UR6, UR12 ;  /* 0x0000000c00067c82 */ /* 0x000fe40008000000 */
[----:B------:R-:W-:Y:S02]  /*2190*/  UMOV UR4, UR13 ;  /* 0x0000000d00047c82 */ /* 0x000fe40008000000 */
[----:B------:R-:W-:Y:S01]  /*21a0*/  HGMMA.64x128x8.F32.TF32 R24, gdesc[UR4], R24, gsb0 ;  /* 0x05e00000041879f0 */ /* 0x000fe20008002818 */
        /* <DEDUP_REMOVED lines=107> */
[----:B------:R-:W-:Y:S01]  /*2860*/  BPT.TRAP 0x1 ;  /* 0x000000040000795c */ /* 0x000fe20000300000 */
.L_x_25:
[----:B------:R-:W-:Y:S02]  /*2870*/  UISETP.GT.U32.AND UP0, UPT, UR39, 0x1, UPT ;  /* 0x000000012700788c */ /* 0x000fe4000bf04070 */
[----:B------:R-:W-:-:S04]  /*2880*/  ULEA UR4, UR10, UR40, 0x3 ;  /* 0x000000280a047291 */ /* 0x000fc8000f8e183f */
[----:B------:R-:W-:Y:S01]  /*2890*/  UIADD3 UR4, UR4, 0x10, URZ ;  /* 0x0000001004047890 */ /* 0x000fe2000fffe03f */
[----:B------:R-:W-:-:S03]  /*28a0*/  PLOP3.LUT P1, PT, PT, PT, UP0, 0x80, 0x0 ;  /* 0x000000000000781c */ /* 0x000fc60003f2f008 */
[----:B------:R-:W-:-:S09]  /*28b0*/  UPRMT UR4, URZ, 0x654, UR4 ;  /* 0x000006543f047896 */ /* 0x000fd20008000004 */
[----:B------:R-:W-:Y:S01]  /*28c0*/  SYNCS.ARRIVE.TRANS64.RED.A1T0 RZ, [UR4], RZ ;  /* 0x000000ffffff79a7 */ /* 0x000fe20008100404 */
[----:B------:R-:W-:Y:S05]  /*28d0*/  @P1 BRA `(.L_x_26) ;  /* 0x0000000000041947 */ /* 0x000fea0003800000 */
[----:B------:R-:W-:Y:S01]  /*28e0*/  BPT.TRAP 0x1 ;  /* 0x000000040000795c */ /* 0x000fe20000300000 */
.L_x_26:
[----:B------:R-:W-:Y:S01]  /*28f0*/  UIADD3 UR11, UR11, 0x1, URZ ;  /* 0x000000010b0b7890 */ /* 0x000fe2000fffe03f */
[C---:B------:R-:W-:Y:S01]  /*2900*/  ISETP.GT.AND P1, PT, R0.reuse, 0x1, PT ;  /* 0x000000010000780c */ /* 0x040fe20003f24270 */
[----:B------:R-:W-:Y:S01]  /*2910*/  UIADD3 UR10, UR10, 0x1, URZ ;  /* 0x000000010a0a7890 */ /* 0x000fe2000fffe03f */
[----:B------:R-:W-:Y:S01]  /*2920*/  VIADD R0, R0, 0xffffffff ;  /* 0xffffffff00007836 */ /* 0x000fe20000000000 */
[----:B------:R-:W-:Y:S02]  /*2930*/  UISETP.NE.AND UP0, UPT, UR11, 0x2, UPT ;  /* 0x000000020b00788c */ /* 0x000fe4000bf05270 */
[----:B------:R-:W-:Y:S02]  /*2940*/  UISETP.NE.AND UP1, UPT, UR10, 0x2, UPT ;  /* 0x000000020a00788c */ /* 0x000fe4000bf25270 */
[----:B------:R-:W-:Y:S02]  /*2950*/  USEL UR4, URZ, 0x1, UP0 ;  /* 0x000000013f047887 */ /* 0x000fe40008000000 */
[----:B------:R-:W-:-:S02]  /*2960*/  USEL UR11, UR11, URZ, UP0 ;  /* 0x0000003f0b0b7287 */ /* 0x000fc40008000000 */
[----:B------:R-:W-:Y:S02]  /*2970*/  USEL UR10, UR10, URZ, UP1 ;  /* 0x0000003f0a0a7287 */ /* 0x000fe40008800000 */
[----:B------:R-:W-:Y:S01]  /*2980*/  LOP3.LUT R5, R5, UR4, RZ, 0x3c, !PT ;  /* 0x0000000405057c12 */ /* 0x000fe2000f8e3cff */
[----:B------:R-:W-:Y:S09]  /*2990*/  @P1 BRA `(.L_x_27) ;  /* 0xfffffff400bc1947 */ /* 0x000ff2000383ffff */
.L_x_20:
[----:B01----:R-:W0:Y:S01]  /*29a0*/  LDC R0, c[0x0][0x28c] ;  /* 0x0000a300ff007b82 */ /* 0x003e220000000800 */
[----:B------:R1:W-:Y:S01]  /*29b0*/  SYNCS.ARRIVE.TRANS64.A1T0 RZ, [R99+UR50], RZ ;  /* 0x000000ff63ff79a7 */ /* 0x0003e20008100032 */
[----:B0-----:R-:W-:-:S13]  /*29c0*/  ISETP.GE.AND P1, PT, R0, 0x1, PT ;  /* 0x000000010000780c */ /* 0x001fda0003f26270 */
[----:B-1----:R-:W-:Y:S05]  /*29d0*/  @!P1 BRA `(.L_x_28) ;  /* 0x0000000000309947 */ /* 0x002fea0003800000 */
[----:B------:R-:W-:Y:S05]  /*29e0*/  @!P0 BRA `(.L_x_29) ;  /* 0x0000000000048947 */ /* 0x000fea0003800000 */
[----:B------:R-:W-:Y:S01]  /*29f0*/  BPT.TRAP 0x1 ;  /* 0x000000040000795c */ /* 0x000fe20000300000 */
.L_x_29:
[----:B------:R-:W-:Y:S02]  /*2a00*/  UIADD3 UR4, UR46, UR44, URZ ;  /* 0x0000002c2e047290 */ /* 0x000fe4000fffe03f */
[----:B------:R-:W-:Y:S02]  /*2a10*/  UISETP.GT.U32.AND UP0, UPT, UR39, 0x1, UPT ;  /* 0x000000012700788c */ /* 0x000fe4000bf04070 */
[----:B------:R-:W-:-:S04]  /*2a20*/  USHF.L.U32 UR4, UR4, 0x3, URZ ;  /* 0x0000000304047899 */ /* 0x000fc8000800063f */
[----:B------:R-:W-:Y:S01]  /*2a30*/  ULOP3.LUT UR4, UR4, 0x8, URZ, 0xc0, !UPT ;  /* 0x0000000804047892 */ /* 0x000fe2000f8ec03f */
[----:B------:R-:W-:-:S03]  /*2a40*/  PLOP3.LUT P0, PT, PT, PT, UP0, 0x80, 0x0 ;  /* 0x000000000000781c */ /* 0x000fc60003f0f008 */
[----:B------:R-:W-:-:S04]  /*2a50*/  UIADD3 UR4, UR40, 0x10, UR4 ;  /* 0x0000001028047890 */ /* 0x000fc8000fffe004 */
[----:B------:R-:W-:-:S09]  /*2a60*/  UPRMT UR4, URZ, 0x654, UR4 ;  /* 0x000006543f047896 */ /* 0x000fd20008000004 */
[----:B------:R-:W-:Y:S01]  /*2a70*/  SYNCS.ARRIVE.TRANS64.RED.A1T0 RZ, [UR4], RZ ;  /* 0x000000ffffff79a7 */ /* 0x000fe20008100404 */
[----:B------:R-:W-:Y:S05]  /*2a80*/  @P0 BRA `(.L_x_28) ;  /* 0x0000000000040947 */ /* 0x000fea0003800000 */
[----:B------:R-:W-:Y:S01]  /*2a90*/  BPT.TRAP 0x1 ;  /* 0x000000040000795c */ /* 0x000fe20000300000 */
.L_x_28:
[----:B------:R-:W-:Y:S02]  /*2aa0*/  SHF.L.U32 R0, R98, 0x1f, RZ ;  /* 0x0000001f62007819 */ /* 0x000fe400000006ff */
[----:B------:R-:W-:Y:S02]  /*2ab0*/  SHF.R.S32.HI R9, RZ, 0x1f, R19 ;  /* 0x0000001fff097819 */ /* 0x000fe40000011413 */
[----:B------:R-:W0:Y:S02]  /*2ac0*/  SYNCS.PHASECHK.TRANS64.TRYWAIT P0, [R95+URZ+0x8], R0 ;  /* 0x000008005f0075a7 */ /* 0x000e24000800017f */
[----:B0-----:R-:W-:Y:S05]  /*2ad0*/  @!P0 BRA `(.L_x_30) ;  /* 0x00000058007c8947 */ /* 0x001fea0003800000 */
.L_x_182:
[----:B------:R-:W-:Y:S01]  /*2ae0*/  ULDC.64 UR4, c[0x0][0x5d0] ;  /* 0x0001740000047ab9 */ /* 0x000fe20000000a00 */
[----:B------:R-:W-:Y:S01]  /*2af0*/  ULDC UR6, c[0x0][0x284] ;  /* 0x0000a10000067ab9 */ /* 0x000fe20000000800 */
[----:B0-----:R-:W-:Y:S02]  /*2b00*/  IMAD R0, R9, UR4, RZ ;  /* 0x0000000409007c24 */ /* 0x001fe4000f8e02ff */
[----:B------:R-:W-:Y:S02]  /*2b10*/  IMAD.SHL.U32 R10, R2, 0x80, RZ ;  /* 0x00000080020a7824 */ /* 0x000fe400078e00ff */
[C---:B------:R-:W-:Y:S02]  /*2b20*/  IMAD R5, R19.reuse, UR5, R0 ;  /* 0x0000000513057c24 */ /* 0x040fe4000f8e0200 */
[----:B------:R-:W-:Y:S01]  /*2b30*/  IMAD.SHL.U32 R0, R18, 0x40, RZ ;  /* 0x0000004012007824 */ /* 0x000fe200078e00ff */
[----:B------:R-:W-:Y:S01]  /*2b40*/  SHF.R.S32.HI R11, RZ, 0x1f, R10 ;  /* 0x0000001fff0b7819 */ /* 0x000fe2000001140a */
[----:B------:R-:W-:Y:S01]  /*2b50*/  IMAD.WIDE.U32 R2, R19, UR4, R90 ;  /* 0x0000000413027c25 */ /* 0x000fe2000f8e005a */
[----:B------:R-:W-:-:S02]  /*2b60*/  ULDC.64 UR4, c[0x0][0x5c8] ;  /* 0x0001720000047ab9 */ /* 0x000fc40000000a00 */
[----:B------:R-:W-:Y:S01]  /*2b70*/  ISETP.GE.AND P0, PT, R0, UR6, PT ;  /* 0x0000000600007c0c */ /* 0x000fe2000bf06270 */
[----:B------:R-:W-:Y:S01]  /*2b80*/  ULDC UR6, c[0x0][0x288] ;  /* 0x0000a20000067ab9 */ /* 0x000fe20000000800 */
[----:B------:R-:W-:Y:S01]  /*2b90*/  IADD3 R2, P1, R10, R2, RZ ;  /* 0x000000020a027210 */ /* 0x000fe20007f3e0ff */
[----:B------:R-:W-:Y:S01]  /*2ba0*/  IMAD.WIDE R14, R18, 0x40, R88 ;  /* 0x00000040120e7825 */ /* 0x000fe200078e0258 */
[----:B------:R-:W-:Y:S02]  /*2bb0*/  ISETP.GE.OR P0, PT, R10, UR6, P0 ;  /* 0x000000060a007c0c */ /* 0x000fe40008706670 */
[----:B------:R-:W-:Y:S01]  /*2bc0*/  IADD3.X R3, R11, R3, R5, P1, !PT ;  /* 0x000000030b037210 */ /* 0x000fe20000ffe405 */
[----:B------:R-:W-:-:S04]  /*2bd0*/  IMAD R7, R15, UR4, RZ ;  /* 0x000000040f077c24 */ /* 0x000fc8000f8e02ff */
[C---:B------:R-:W-:Y:S02]  /*2be0*/  IMAD R7, R14.reuse, UR5, R7 ;  /* 0x000000050e077c24 */ /* 0x040fe4000f8e0207 */
[----:B------:R-:W-:-:S04]  /*2bf0*/  IMAD.WIDE.U32 R20, R14, UR4, R2 ;  /* 0x000000040e147c25 */ /* 0x000fc8000f8e0002 */
[----:B------:R-:W-:Y:S05]  /*2c00*/  @P0 BRA `(.L_x_31) ;  /* 0x0000003c00d80947 */ /* 0x000fea0003800000 */
[----:B-----5:R-:W-:Y:S01]  /*2c10*/  FSETP.NEU.AND P1, PT, R23, RZ, PT ;  /* 0x000000ff1700720b */ /* 0x020fe20003f2d000 */
[----:B------:R-:W-:Y:S01]  /*2c20*/  IMAD.IADD R18, R94, 0x1, -R10 ;  /* 0x000000015e127824 */ /* 0x000fe200078e0a0a */
[----:B------:R-:W-:Y:S01]  /*2c30*/  BSSY B0, `(.L_x_31) ;  /* 0x00003f3000007945 */ /* 0x000fe20003800000 */
[----:B------:R-:W-:Y:S02]  /*2c40*/  IMAD.IADD R0, R97, 0x1, -R0 ;  /* 0x0000000161007824 */ /* 0x000fe400078e0a00 */
[----:B------:R-:W-:Y:S01]  /*2c50*/  IMAD.IADD R7, R21, 0x1, R7 ;  /* 0x0000000115077824 */ /* 0x000fe200078e0207 */
[----:B------:R-:W-:-:S04]  /*2c60*/  ISETP.GT.AND P0, PT, R18, RZ, PT ;  /* 0x000000ff1200720c */ /* 0x000fc80003f04270 */
[----:B------:R-:W-:-:S03]  /*2c70*/  ISETP.GT.AND P2, PT, R0, RZ, P0 ;  /* 0x000000ff0000720c */ /* 0x000fc60000744270 */
[----:B------:R-:W-:Y:S10]  /*2c80*/  @!P1 BRA `(.L_x_32) ;  /* 0x0000002c001c9947 */ /* 0x000ff40003800000 */
[----:B------:R-:W0:Y:S01]  /*2c90*/  LDC.64 R100, c[0x0][0x5b8] ;  /* 0x00016e00ff647b82 */ /* 0x000e220000000a00 */
[----:B------:R-:W-:-:S07]  /*2ca0*/  ULDC.64 UR4, c[0x0][0x5c0] ;  /* 0x0001700000047ab9 */ /* 0x000fce0000000a00 */
[----:B------:R-:W1:Y:S08]  /*2cb0*/  LDC.64 R102, c[0x0][0x5b0] ;  /* 0x00016c00ff667b82 */ /* 0x000e700000000a00 */
[----:B------:R-:W2:Y:S01]  /*2cc0*/  LDC.64 R104, c[0x0][0x5a8] ;  /* 0x00016a00ff687b82 */ /* 0x000ea20000000a00 */
[-C--:B0-----:R-:W-:Y:S02]  /*2cd0*/  IMAD R4, R9, R100.reuse, RZ ;  /* 0x0000006409047224 */ /* 0x081fe400078e02ff */
[----:B------:R-:W-:-:S04]  /*2ce0*/  IMAD.WIDE.U32 R2, R19, R100, R90 ;  /* 0x0000006413027225 */ /* 0x000fc800078e005a */
[----:B------:R-:W-:Y:S01]  /*2cf0*/  IMAD R21, R19, R101, R4 ;  /* 0x0000006513157224 */ /* 0x000fe200078e0204 */
[----:B------:R-:W-:Y:S01]  /*2d00*/  IADD3 R4, P1, R10, R2, RZ ;  /* 0x000000020a047210 */ /* 0x000fe20007f3e0ff */
[----:B-1----:R-:W-:-:S03]  /*2d10*/  IMAD R2, R15, R102, RZ ;  /* 0x000000660f027224 */ /* 0x002fc600078e02ff */
[----:B------:R-:W-:Y:S01]  /*2d20*/  IADD3.X R5, R11, R3, R21, P1, !PT ;  /* 0x000000030b057210 */ /* 0x000fe20000ffe415 */
[C---:B------:R-:W-:Y:S02]  /*2d30*/  IMAD R101, R14.reuse, R103, R2 ;  /* 0x000000670e657224 */ /* 0x040fe400078e0202 */
[----:B------:R-:W-:-:S04]  /*2d40*/  IMAD.WIDE.U32 R2, R14, R102, R4 ;  /* 0x000000660e027225 */ /* 0x000fc800078e0004 */
[----:B------:R-:W-:Y:S01]  /*2d50*/  IMAD.IADD R3, R3, 0x1, R101 ;  /* 0x0000000103037824 */ /* 0x000fe200078e0265 */
[----:B--2---:R-:W-:-:S04]  /*2d60*/  LEA R8, P1, R2, R104, 0x2 ;  /* 0x0000006802087211 */ /* 0x004fc800078210ff */
[----:B------:R-:W-:-:S05]  /*2d70*/  LEA.HI.X R9, R2, R105, R3, 0x2, P1 ;  /* 0x0000006902097211 */ /* 0x000fca00008f1403 */
[----:B------:R0:W2:Y:S01]  /*2d80*/  @P2 LDG.E.LTC128B R15, desc[UR52][R8.64] ;  /* 0x00000034080f2981 */ /* 0x0000a2000c1e1920 */
[----:B------:R-:W-:Y:S01]  /*2d90*/  IMAD.WIDE.U32 R2, R14, R102, R10 ;  /* 0x000000660e027225 */ /* 0x000fe200078e000a */
[----:B------:R-:W-:Y:S01]  /*2da0*/  LEA R6, P3, R20, UR4, 0x2 ;  /* 0x0000000414067c11 */ /* 0x000fe2000f8610ff */
[----:B------:R-:W-:Y:S01]  /*2db0*/  BSSY B1, `(.L_x_33) ;  /* 0x0000014000017945 */ /* 0x000fe20003800000 */
[----:B------:R-:W-:Y:S02]  /*2dc0*/  IADD3 R12, P1, R90, R2, RZ ;  /* 0x000000025a0c7210 */ /* 0x000fe40007f3e0ff */
[----:B------:R-:W-:Y:S02]  /*2dd0*/  LEA.HI.X R7, R20, UR5, R7, 0x2, P3 ;  /* 0x0000000514077c11 */ /* 0x000fe400098f1407 */
[----:B------:R-:W-:Y:S01]  /*2de0*/  IADD3.X R13, R91, R101, R3, P1, !PT ;  /* 0x000000655b0d7210 */ /* 0x000fe20000ffe403 */
[----:B0-----:R-:W-:Y:S01]  /*2df0*/  IMAD.SHL.U32 R8, R102, 0x8, RZ ;  /* 0x0000000866087824 */ /* 0x001fe200078e00ff */
[----:B------:R-:W-:-:S02]  /*2e00*/  ISETP.GT.AND P1, PT, R18, 0x1, PT ;  /* 0x000000011200780c */ /* 0x000fc40003f24270 */
[----:B------:R-:W-:Y:S01]  /*2e10*/  SHF.L.U64.HI R9, R102, 0x3, R103 ;  /* 0x0000000366097819 */ /* 0x000fe20000010267 */
[----:B------:R-:W-:Y:S01]  /*2e20*/  IMAD.WIDE.U32 R12, R19, R100, R12 ;  /* 0x00000064130c7225 */ /* 0x000fe200078e000c */
[----:B------:R-:W-:-:S03]  /*2e30*/  ISETP.GT.AND P3, PT, R0, RZ, P1 ;  /* 0x000000ff0000720c */ /* 0x000fc60000f64270 */
[----:B------:R-:W-:Y:S01]  /*2e40*/  IMAD.WIDE.U32 R8, R14, R102, R8 ;  /* 0x000000660e087225 */ /* 0x000fe200078e0008 */
[----:B--2---:R-:W-:-:S05]  /*2e50*/  LOP3.LUT R2, R15, 0xffffe000, RZ, 0xc0, !PT ;  /* 0xffffe0000f027812 */ /* 0x004fca00078ec0ff */
[----:B------:R-:W-:Y:S01]  /*2e60*/  FMUL R3, R2, R23 ;  /* 0x0000001702037220 */ /* 0x000fe20000400000 */
[----:B------:R-:W-:-:S03]  /*2e70*/  LEA R2, P4, R12, R104, 0x2 ;  /* 0x000000680c027211 */ /* 0x000fc600078810ff */
[----:B------:R-:W-:Y:S01]  /*2e80*/  FFMA R107, R24, R22, R3 ;  /* 0x00000016186b7223 */ /* 0x000fe20000000003 */
[----:B------:R-:W-:-:S04]  /*2e90*/  IMAD.IADD R3, R21, 0x1, R13 ;  /* 0x0000000115037824 */ /* 0x000fc800078e020d */
[----:B------:R-:W-:Y:S02]  /*2ea0*/  F2FP.TF32.F32.PACK_B R107, R107 ;  /* 0x0000006bff6b723e */ /* 0x000fe400024050ff */
[----:B------:R-:W-:-:S03]  /*2eb0*/  LEA.HI.X R3, R12, R105, R3, 0x2, P4 ;  /* 0x000000690c037211 */ /* 0x000fc600020f1403 */
[----:B------:R0:W-:Y:S01]  /*2ec0*/  @P2 STG.E desc[UR52][R6.64], R107 ;  /* 0x0000006b06002986 */ /* 0x0001e2000c101934 */
[----:B------:R-:W-:Y:S05]  /*2ed0*/  @!P3 BRA `(.L_x_34) ;  /* 0x000000000004b947 */ /* 0x000fea0003800000 */
[----:B------:R1:W5:Y:S02]  /*2ee0*/  LDG.E.LTC128B R15, desc[UR52][R2.64+0x4] ;  /* 0x00000434020f7981 */ /* 0x000364000c1e1920 */
.L_x_34:
[----:B------:R-:W-:Y:S05]  /*2ef0*/  BSYNC B1 ;  /* 0x0000000000017941 */ /* 0x000fea0003800000 */
.L_x_33:
[----:B-----5:R-:W-:Y:S01]  /*2f00*/  LOP3.LUT R12, R15, 0xffffe000, RZ, 0xc0, !PT ;  /* 0xffffe0000f0c7812 */ /* 0x020fe200078ec0ff */
[----:B------:R-:W-:Y:S01]  /*2f10*/  IMAD.IADD R101, R101, 0x1, R9 ;  /* 0x0000000165657824 */ /* 0x000fe200078e0209 */
[----:B------:R-:W-:Y:S02]  /*2f20*/  IADD3 R4, P2, R4, R8, RZ ;  /* 0x0000000804047210 */ /* 0x000fe40007f5e0ff */
[----:B------:R-:W-:Y:S01]  /*2f30*/  ISETP.GT.AND P0, PT, R0, 0x8, P0 ;  /* 0x000000080000780c */ /* 0x000fe20000704270 */
[----:B------:R-:W-:Y:S02]  /*2f40*/  FMUL R12, R12, R23 ;  /* 0x000000170c0c7220 */ /* 0x000fe40000400000 */
[----:B------:R-:W-:Y:S02]  /*2f50*/  IMAD.X R5, R101, 0x1, R5, P2 ;  /* 0x0000000165057824 */ /* 0x000fe400010e0605 */
[----:B------:R-:W-:Y:S01]  /*2f60*/  FFMA R25, R25, R22, R12 ;  /* 0x0000001619197223 */ /* 0x000fe2000000000c */
[----:B------:R-:W-:-:S04]  /*2f70*/  LEA R12, P2, R4, R104, 0x2 ;  /* 0x00000068040c7211 */ /* 0x000fc800078410ff */
[----:B------:R-:W-:Y:S01]  /*2f80*/  LEA.HI.X R13, R4, R105, R5, 0x2, P2 ;  /* 0x00000069040d7211 */ /* 0x000fe200010f1405 */
[----:B------:R-:W-:Y:S01]  /*2f90*/  @P3 IMAD.MOV.U32 R4, RZ, RZ, R6 ;  /* 0x000000ffff043224 */ /* 0x000fe200078e0006 */
[----:B------:R-:W-:Y:S01]  /*2fa0*/  F2FP.TF32.F32.PACK_B R25, R25 ;  /* 0x00000019ff19723e */ /* 0x000fe200024050ff */
[----:B------:R-:W-:-:S05]  /*2fb0*/  @P3 IMAD.MOV.U32 R5, RZ, RZ, R7 ;  /* 0x000000ffff053224 */ /* 0x000fca00078e0007 */
[----:B------:R2:W-:Y:S04]  /*2fc0*/  @P3 STG.E desc[UR52][R4.64+0x4], R25 ;  /* 0x0000041904003986 */ /* 0x0005e8000c101934 */
[----:B------:R-:W3:Y:S01]  /*2fd0*/  @P0 LDG.E.LTC128B R15, desc[UR52][R12.64] ;  /* 0x000000340c0f0981 */ /* 0x000ee2000c1e1920 */
[----:B------:R-:W-:Y:S01]  /*2fe0*/  IADD3 R10, P2, P3, R90, R8, R10 ;  /* 0x000000085a0a7210 */ /* 0x000fe20007b5e00a */
[----:B------:R-:W-:Y:S01]  /*2ff0*/  BSSY B1, `(.L_x_35) ;  /* 0x0000011000017945 */ /* 0x000fe20003800000 */
[----:B------:R-:W-:Y:S02]  /*3000*/  ISETP.GT.AND P1, PT, R0, 0x8, P1 ;  /* 0x000000080000780c */ /* 0x000fe40000f24270 */
[----:B------:R-:W-:-:S03]  /*3010*/  IADD3.X R11, R91, R101, R11, P2, P3 ;  /* 0x000000655b0b7210 */ /* 0x000fc600017e640b */
[----:B------:R-:W-:Y:S01]  /*3020*/  IMAD.WIDE.U32 R10, R19, R100, R10 ;  /* 0x00000064130a7225 */ /* 0x000fe200078e000a */
[----:B------:R-:W-:-:S03]  /*3030*/  SHF.L.U64.HI R19, R93, 0x2, R92 ;  /* 0x000000025d137819 */ /* 0x000fc6000001025c */
[----:B------:R-:W-:Y:S01]  /*3040*/  IMAD.IADD R11, R21, 0x1, R11 ;  /* 0x00000001150b7824 */ /* 0x000fe200078e020b */
[----:B--2---:R-:W-:-:S04]  /*3050*/  LEA R4, P3, R10, R104, 0x2 ;  /* 0x000000680a047211 */ /* 0x004fc800078610ff */
[----:B------:R-:W-:Y:S02]  /*3060*/  LEA.HI.X R5, R10, R105, R11, 0x2, P3 ;  /* 0x000000690a057211 */ /* 0x000fe400018f140b */
[----:B---3--:R-:W-:-:S05]  /*3070*/  LOP3.LUT R8, R15, 0xffffe000, RZ, 0xc0, !PT ;  /* 0xffffe0000f087812 */ /* 0x008fca00078ec0ff */
[----:B------:R-:W-:Y:S01]  /*3080*/  FMUL R9, R8, R23 ;  /* 0x0000001708097220 */ /* 0x000fe20000400000 */
[----:B------:R-:W-:-:S03]  /*3090*/  LEA R8, P2, R93, R6, 0x2 ;  /* 0x000000065d087211 */ /* 0x000fc600078410ff */
[----:B------:R-:W-:Y:S02]  /*30a0*/  FFMA R101, R26, R22, R9 ;  /* 0x000000161a657223 */ /* 0x000fe40000000009 */
[----:B------:R-:W-:-:S03]  /*30b0*/  IMAD.X R9, R19, 0x1, R7, P2 ;  /* 0x0000000113097824 */ /* 0x000fc600010e0607 */
[----:B------:R-:W-:-:S05]  /*30c0*/  F2FP.TF32.F32.PACK_B R101, R101 ;  /* 0x00000065ff65723e */ /* 0x000fca00024050ff */
[----:B------:R2:W-:Y:S01]  /*30d0*/  @P0 STG.E desc[UR52][R8.64], R101 ;  /* 0x0000006508000986 */ /* 0x0005e2000c101934 */
[----:B------:R-:W-:Y:S05]  /*30e0*/  @!P1 BRA `(.L_x_36) ;  /* 0x0000000000049947 */ /* 0x000fea0003800000 */
[----:B------:R3:W5:Y:S02]  /*30f0*/  LDG.E.LTC128B R15, desc[UR52][R4.64+0x4] ;  /* 0x00000434040f7981 */ /* 0x000764000c1e1920 */
.L_x_36:
[----:B------:R-:W-:Y:S05]  /*3100*/  BSYNC B1 ;  /* 0x0000000000017941 */ /* 0x000fea0003800000 */
.L_x_35:
[----:B-----5:R-:W-:Y:S01]  /*3110*/  LOP3.LUT R10, R15, 0xffffe000, RZ, 0xc0, !PT ;  /* 0xffffe0000f0a7812 */ /* 0x020fe200078ec0ff */
[----:B------:R-:W-:Y:S01]  /*3120*/  BSSY B1, `(.L_x_37) ;  /* 0x0000009000017945 */ /* 0x000fe20003800000 */
[----:B------:R-:W-:-:S03]  /*3130*/  ISETP.GT.AND P0, PT, R18, 0x8, PT ;  /* 0x000000081200780c */ /* 0x000fc60003f04270 */
[----:B------:R-:W-:Y:S01]  /*3140*/  FMUL R10, R10, R23 ;  /* 0x000000170a0a7220 */ /* 0x000fe20000400000 */
[----:B------:R-:W-:-:S03]  /*3150*/  ISETP.GT.AND P2, PT, R0, RZ, P0 ;  /* 0x000000ff0000720c */ /* 0x000fc60000744270 */
[----:B------:R-:W-:-:S05]  /*3160*/  FFMA R27, R27, R22, R10 ;  /* 0x000000161b1b7223 */ /* 0x000fca000000000a */
[----:B------:R-:W-:-:S05]  /*3170*/  F2FP.TF32.F32.PACK_B R27, R27 ;  /* 0x0000001bff1b723e */ /* 0x000fca00024050ff */
[----:B------:R4:W-:Y:S01]  /*3180*/  @P1 STG.E desc[UR52][R8.64+0x4], R27 ;  /* 0x0000041b08001986 */ /* 0x0009e2000c101934 */
[----:B------:R-:W-:Y:S05]  /*3190*/  @!P2 BRA `(.L_x_38) ;  /* 0x000000000004a947 */ /* 0x000fea0003800000 */
[----:B------:R0:W5:Y:S02]  /*31a0*/  LDG.E.LTC128B R15, desc[UR52][R2.64+0x20] ;  /* 0x00002034020f7981 */ /* 0x000164000c1e1920 */
.L_x_38:
[----:B------:R-:W-:Y:S05]  /*31b0*/  BSYNC B1 ;  /* 0x0000000000017941 */ /* 0x000fea0003800000 */
.L_x_37:
        /* <DEDUP_REMOVED lines=10> */
.L_x_40:
[----:B------:R-:W-:Y:S05]  /*3260*/  BSYNC B1 ;  /* 0x0000000000017941 */ /* 0x000fea0003800000 */
.L_x_39:
[----:B-----5:R-:W-:Y:S01]  /*3270*/  LOP3.LUT R10, R15, 0xffffe000, RZ, 0xc0, !PT ;  /* 0xffffe0000f0a7812 */ /* 0x020fe200078ec0ff */
[----:B------:R-:W-:Y:S01]  /*3280*/  BSSY B1, `(.L_x_41) ;  /* 0x0000008000017945 */ /* 0x000fe20003800000 */
[----:B------:R-:W-:-:S03]  /*3290*/  ISETP.GT.AND P0, PT, R0, 0x8, P0 ;  /* 0x000000080000780c */ /* 0x000fc60000704270 */
[----:B------:R-:W-:-:S04]  /*32a0*/  FMUL R10, R10, R23 ;  /* 0x000000170a0a7220 */ /* 0x000fc80000400000 */
[----:B------:R-:W-:-:S05]  /*32b0*/  FFMA R29, R29, R22, R10 ;  /* 0x000000161d1d7223 */ /* 0x000fca000000000a */
[----:B------:R-:W-:-:S05]  /*32c0*/  F2FP.TF32.F32.PACK_B R29, R29 ;  /* 0x0000001dff1d723e */ /* 0x000fca00024050ff */
[----:B------:R0:W-:Y:S01]  /*32d0*/  @P3 STG.E desc[UR52][R6.64+0x24], R29 ;  /* 0x0000241d06003986 */ /* 0x0001e2000c101934 */
[----:B------:R-:W-:Y:S05]  /*32e0*/  @!P0 BRA `(.L_x_42) ;  /* 0x0000000000048947 */ /* 0x000fea0003800000 */
[----:B------:R0:W5:Y:S02]  /*32f0*/  LDG.E.LTC128B R15, desc[UR52][R4.64+0x20] ;  /* 0x00002034040f7981 */ /* 0x000164000c1e1920 */
.L_x_42:
[----:B------:R-:W-:Y:S05]  /*3300*/  BSYNC B1 ;  /* 0x0000000000017941 */ /* 0x000fea0003800000 */
.L_x_41:
[----:B-----5:R-:W-:Y:S01]  /*3310*/  LOP3.LUT R10, R15, 0xffffe000, RZ, 0xc0, !PT ;  /* 0xffffe0000f0a7812 */ /* 0x020fe200078ec0ff */
[----:B------:R-:W-:Y:S01]  /*3320*/  BSSY B1, `(.L_x_43) ;  /* 0x0000008000017945 */ /* 0x000fe20003800000 */
[----:B------:R-:W-:-:S03]  /*3330*/  ISETP.GT.AND P1, PT, R0, 0x8, P1 ;  /* 0x000000080000780c */ /* 0x000fc60000f24270 */
[----:B0-----:R-:W-:-:S04]  /*3340*/  FMUL R11, R10, R23 ;  /* 0x000000170a0b7220 */ /* 0x001fc80000400000 */
[----:B------:R-:W-:-:S05]  /*3350*/  FFMA R11, R30, R22, R11 ;  /* 0x000000161e0b7223 */ /* 0x000fca000000000b */
[----:B------:R-:W-:-:S05]  /*3360*/  F2FP.TF32.F32.PACK_B R11, R11 ;  /* 0x0000000bff0b723e */ /* 0x000fca00024050ff */
[----:B------:R0:W-:Y:S01]  /*3370*/  @P0 STG.E desc[UR52][R8.64+0x20], R11 ;  /* 0x0000200b08000986 */ /* 0x0001e2000c101934 */
[----:B------:R-:W-:Y:S05]  /*3380*/  @!P1 BRA `(.L_x_44) ;  /* 0x0000000000049947 */ /* 0x000fea0003800000 */
[----:B------:R0:W5:Y:S02]  /*3390*/  LDG.E.LTC128B R15, desc[UR52][R4.64+0x24] ;  /* 0x00002434040f7981 */ /* 0x000164000c1e1920 */
.L_x_44:
[----:B------:R-:W-:Y:S05]  /*33a0*/  BSYNC B1 ;  /* 0x0000000000017941 */ /* 0x000fea0003800000 */
.L_x_43:
        /* <DEDUP_REMOVED lines=10> */
.L_x_46:
[----:B------:R-:W-:Y:S05]  /*3450*/  BSYNC B1 ;  /* 0x0000000000017941 */ /* 0x000fea0003800000 */
.L_x_45:
[----:B-----5:R-:W-:Y:S01]  /*3460*/  LOP3.LUT R10, R15, 0xffffe000, RZ, 0xc0, !PT ;  /* 0xffffe0000f0a7812 */ /* 0x020fe200078ec0ff */
[----:B------:R-:W-:Y:S01]  /*3470*/  BSSY B1, `(.L_x_47) ;  /* 0x0000009000017945 */ /* 0x000fe20003800000 */
[----:B------:R-:W-:-:S03]  /*3480*/  ISETP.GT.AND P1, PT, R18, 0x11, PT ;  /* 0x000000111200780c */ /* 0x000fc60003f24270 */
[----:B0-----:R-:W-:Y:S01]  /*3490*/  FMUL R11, R10, R23 ;  /* 0x000000170a0b7220 */ /* 0x001fe20000400000 */
[----:B------:R-:W-:-:S03]  /*34a0*/  ISETP.GT.AND P3, PT, R0, RZ, P1 ;  /* 0x000000ff0000720c */ /* 0x000fc60000f64270 */
[----:B------:R-:W-:-:S05]  /*34b0*/  FFMA R11, R32, R22, R11 ;  /* 0x00000016200b7223 */ /* 0x000fca000000000b */
[----:B------:R-:W-:-:S05]  /*34c0*/  F2FP.TF32.F32.PACK_B R11, R11 ;  /* 0x0000000bff0b723e */ /* 0x000fca00024050ff */
[----:B------:R0:W-:Y:S01]  /*34d0*/  @P2 STG.E desc[UR52][R6.64+0x40], R11 ;  /* 0x0000400b06002986 */ /* 0x0001e2000c101934 */
[----:B------:R-:W-:Y:S05]  /*34e0*/  @!P3 BRA `(.L_x_48) ;  /* 0x000000000004b947 */ /* 0x000fea0003800000 */
[----:B------:R0:W5:Y:S02]  /*34f0*/  LDG.E.LTC128B R15, desc[UR52][R2.64+0x44] ;  /* 0x00004434020f7981 */ /* 0x000164000c1e1920 */
.L_x_48:
[----:B------:R-:W-:Y:S05]  /*3500*/  BSYNC B1 ;  /* 0x0000000000017941 */ /* 0x000fea0003800000 */
.L_x_47:
        /* <DEDUP_REMOVED lines=9> */
.L_x_50:
[----:B------:R-:W-:Y:S05]  /*35a0*/  BSYNC B1 ;  /* 0x0000000000017941 */ /* 0x000fea0003800000 */
.L_x_49:
        /* <DEDUP_REMOVED lines=9> */
.L_x_52:
[----:B------:R-:W-:Y:S05]  /*3640*/  BSYNC B1 ;  /* 0x0000000000017941 */ /* 0x000fea0003800000 */
.L_x_51:
        /* <DEDUP_REMOVED lines=10> */
.L_x_54:
[----:B------:R-:W-:Y:S05]  /*36f0*/  BSYNC B1 ;  /* 0x0000000000017941 */ /* 0x000fea0003800000 */
.L_x_53:
        /* <DEDUP_REMOVED lines=10> */
.L_x_56:
[----:B------:R-:W-:Y:S05]  /*37a0*/  BSYNC B1 ;  /* 0x0000000000017941 */ /* 0x000fea0003800000 */
.L_x_55:
        /* <DEDUP_REMOVED lines=9> */
.L_x_58:
[----:B------:R-:W-:Y:S05]  /*3840*/  BSYNC B1 ;  /* 0x0000000000017941 */ /* 0x000fea0003800000 */
.L_x_57:
        /* <DEDUP_REMOVED lines=9> */
.L_x_60:
[----:B------:R-:W-:Y:S05]  /*38e0*/  BSYNC B1 ;  /* 0x0000000000017941 */ /* 0x000fea0003800000 */
.L_x_59:
        /* <DEDUP_REMOVED lines=10> */
.L_x_62:
[----:B------:R-:W-:Y:S05]  /*3990*/  BSYNC B1 ;  /* 0x0000000000017941 */ /* 0x000fea0003800000 */
.L_x_61:
        /* <DEDUP_REMOVED lines=10> */
.L_x_64:
[----:B------:R-:W-:Y:S05]  /*3a40*/  BSYNC B1 ;  /* 0x0000000000017941 */ /* 0x000fea0003800000 */
.L_x_63:
        /* <DEDUP_REMOVED lines=9> */
.L_x_66:
[----:B------:R-:W-:Y:S05]  /*3ae0*/  BSYNC B1 ;  /* 0x0000000000017941 */ /* 0x000fea0003800000 */
.L_x_65:
        /* <DEDUP_REMOVED lines=9> */
.L_x_68:
[----:B------:R-:W-:Y:S05]  /*3b80*/  BSYNC B1 ;  /* 0x0000000000017941 */ /* 0x000fea0003800000 */
.L_x_67:
        /* <DEDUP_REMOVED lines=10> */
.L_x_70:
[----:B------:R-:W-:Y:S05]  /*3c30*/  BSYNC B1 ;  /* 0x0000000000017941 */ /* 0x000fea0003800000 */
.L_x_69:
        /* <DEDUP_REMOVED lines=10> */
.L_x_72:
[----:B------:R-:W-:Y:S05]  /*3ce0*/  BSYNC B1 ;  /* 0x0000000000017941 */ /* 0x000fea0003800000 */
.L_x_71:
        /* <DEDUP_REMOVED lines=9> */
.L_x_74:
[----:B------:R-:W-:Y:S05]  /*3d80*/  BSYNC B1 ;  /* 0x0000000000017941 */ /* 0x000fea0003800000 */
.L_x_73:
        /* <DEDUP_REMOVED lines=9> */
.L_x_76:
[----:B------:R-:W-:Y:S05]  /*3e20*/  BSYNC B1 ;  /* 0x0000000000017941 */ /* 0x000fea0003800000 */
.L_x_75:
        /* <DEDUP_REMOVED lines=10> */
.L_x_78:
[----:B------:R-:W-:Y:S05]  /*3ed0*/  BSYNC B1 ;  /* 0x0000000000017941 */ /* 0x000fea0003800000 */
.L_x_77:
        /* <DEDUP_REMOVED lines=10> */
.L_x_80:
[----:B------:R-:W-:Y:S05]  /*3f80*/  BSYNC B1 ;  /* 0x0000000000017941 */ /* 0x000fea0003800000 */
.L_x_79:
        /* <DEDUP_REMOVED lines=9> */
.L_x_82:
[----:B------:R-:W-:Y:S05]  /*4020*/  BSYNC B1 ;  /* 0x0000000000017941 */ /* 0x000fea0003800000 */
.L_x_81:
        /* <DEDUP_REMOVED lines=9> */
.L_x_84:
[----:B------:R-:W-:Y:S05]  /*40c0*/  BSYNC B1 ;  /* 0x0000000000017941 */ /* 0x000fea0003800000 */
.L_x_83:
        /* <DEDUP_REMOVED lines=10> */
.L_x_86:
[----:B------:R-:W-:Y:S05]  /*4170*/  BSYNC B1 ;  /* 0x0000000000017941 */ /* 0x000fea0003800000 */
.L_x_85:
        /* <DEDUP_REMOVED lines=10> */
.L_x_88:
[----:B------:R-:W-:Y:S05]  /*4220*/  BSYNC B1 ;  /* 0x0000000000017941 */ /* 0x000fea0003800000 */
.L_x_87:
        /* <DEDUP_REMOVED lines=9> */
.L_x_90:
[----:B------:R-:W-:Y:S05]  /*42c0*/  BSYNC B1 ;  /* 0x0000000000017941 */ /* 0x000fea0003800000 */
.L_x_89:
        /* <DEDUP_REMOVED lines=9> */
.L_x_92:
[----:B------:R-:W-:Y:S05]  /*4360*/  BSYNC B1 ;  /* 0x0000000000017941 */ /* 0x000fea0003800000 */
.L_x_91:
        /* <DEDUP_REMOVED lines=10> */
.L_x_94:
[----:B------:R-:W-:Y:S05]  /*4410*/  BSYNC B1 ;  /* 0x0000000000017941 */ /* 0x000fea0003800000 */
.L_x_93:
        /* <DEDUP_REMOVED lines=10> */
.L_x_96:
[----:B------:R-:W-:Y:S05]  /*44c0*/  BSYNC B1 ;  /* 0x0000000000017941 */ /* 0x000fea0003800000 */
.L_x_95:
        /* <DEDUP_REMOVED lines=9> */
.L_x_98:
[----:B------:R-:W-:Y:S05]  /*4560*/  BSYNC B1 ;  /* 0x0000000000017941 */ /* 0x000fea0003800000 */
.L_x_97:
        /* <DEDUP_REMOVED lines=9> */
.L_x_100:
[----:B------:R-:W-:Y:S05]  /*4600*/  BSYNC B1 ;  /* 0x0000000000017941 */ /* 0x000fea0003800000 */
.L_x_99:
        /* <DEDUP_REMOVED lines=10> */
.L_x_102:
[----:B------:R-:W-:Y:S05]  /*46b0*/  BSYNC B1 ;  /* 0x0000000000017941 */ /* 0x000fea0003800000 */
.L_x_101:
        /* <DEDUP_REMOVED lines=10> */
.L_x_104:
[----:B------:R-:W-:Y:S05]  /*4760*/  BSYNC B1 ;  /* 0x0000000000017941 */ /* 0x000fea0003800000 */
.L_x_103:
        /* <DEDUP_REMOVED lines=9> */
.L_x_106:
[----:B------:R-:W-:Y:S05]  /*4800*/  BSYNC B1 ;  /* 0x0000000000017941 */ /* 0x000fea0003800000 */
.L_x_105:
        /* <DEDUP_REMOVED lines=9> */
.L_x_108:
[----:B------:R-:W-:Y:S05]  /*48a0*/  BSYNC B1 ;  /* 0x0000000000017941 */ /* 0x000fea0003800000 */
.L_x_107:
        /* <DEDUP_REMOVED lines=10> */
.L_x_110:
[----:B------:R-:W-:Y:S05]  /*4950*/  BSYNC B1 ;  /* 0x0000000000017941 */ /* 0x000fea0003800000 */
.L_x_109:
        /* <DEDUP_REMOVED lines=10> */
.L_x_112:
[----:B------:R-:W-:Y:S05]  /*4a00*/  BSYNC B1 ;  /* 0x0000000000017941 */ /* 0x000fea0003800000 */
.L_x_111:
        /* <DEDUP_REMOVED lines=9> */
.L_x_114:
[----:B------:R-:W-:Y:S05]  /*4aa0*/  BSYNC B1 ;  /* 0x0000000000017941 */ /* 0x000fea0003800000 */
.L_x_113:
        /* <DEDUP_REMOVED lines=9> */
.L_x_116:
[----:B------:R-:W-:Y:S05]  /*4b40*/  BSYNC B1 ;  /* 0x0000000000017941 */ /* 0x000fea0003800000 */
.L_x_115:
        /* <DEDUP_REMOVED lines=10> */
.L_x_118:
[----:B------:R-:W-:Y:S05]  /*4bf0*/  BSYNC B1 ;  /* 0x0000000000017941 */ /* 0x000fea0003800000 */
.L_x_117:
        /* <DEDUP_REMOVED lines=10> */
.L_x_120:
[----:B------:R-:W-:Y:S05]  /*4ca0*/  BSYNC B1 ;  /* 0x0000000000017941 */ /* 0x000fea0003800000 */
.L_x_119:
        /* <DEDUP_REMOVED lines=9> */
.L_x_122:
[----:B------:R-:W-:Y:S05]  /*4d40*/  BSYNC B1 ;  /* 0x0000000000017941 */ /* 0x000fea0003800000 */
.L_x_121:
        /* <DEDUP_REMOVED lines=9> */
.L_x_124:
[----:B------:R-:W-:Y:S05]  /*4de0*/  BSYNC B1 ;  /* 0x0000000000017941 */ /* 0x000fea0003800000 */
.L_x_123:
        /* <DEDUP_REMOVED lines=10> */
.L_x_126:
[----:B------:R-:W-:Y:S05]  /*4e90*/  BSYNC B1 ;  /* 0x0000000000017941 */ /* 0x000fea0003800000 */
.L_x_125:
        /* <DEDUP_REMOVED lines=10> */
.L_x_128:
[----:B------:R-:W-:Y:S05]  /*4f40*/  BSYNC B1 ;  /* 0x0000000000017941 */ /* 0x000fea0003800000 */
.L_x_127:
        /* <DEDUP_REMOVED lines=9> */
.L_x_130:
[----:B------:R-:W-:Y:S05]  /*4fe0*/  BSYNC B1 ;  /* 0x0000000000017941 */ /* 0x000fea0003800000 */
.L_x_129:
        /* <DEDUP_REMOVED lines=9> */
.L_x_132:
[----:B------:R-:W-:Y:S05]  /*5080*/  BSYNC B1 ;  /* 0x0000000000017941 */ /* 0x000fea0003800000 */
.L_x_131:
        /* <DEDUP_REMOVED lines=10> */
.L_x_134:
[----:B------:R-:W-:Y:S05]  /*5130*/  BSYNC B1 ;  /* 0x0000000000017941 */ /* 0x000fea0003800000 */
.L_x_133:
        /* <DEDUP_REMOVED lines=10> */
.L_x_136:
[----:B------:R-:W-:Y:S05]  /*51e0*/  BSYNC B1 ;  /* 0x0000000000017941 */ /* 0x000fea0003800000 */
.L_x_135:
        /* <DEDUP_REMOVED lines=9> */
.L_x_138:
[----:B------:R-:W-:Y:S05]  /*5280*/  BSYNC B1 ;  /* 0x0000000000017941 */ /* 0x000fea0003800000 */
.L_x_137:
        /* <DEDUP_REMOVED lines=9> */
.L_x_140:
[----:B------:R-:W-:Y:S05]  /*5320*/  BSYNC B1 ;  /* 0x0000000000017941 */ /* 0x000fea0003800000 */
.L_x_139:
        /* <DEDUP_REMOVED lines=10> */
.L_x_142:
[----:B------:R-:W-:Y:S05]  /*53d0*/  BSYNC B1 ;  /* 0x0000000000017941 */ /* 0x000fea0003800000 */
.L_x_141:
        /* <DEDUP_REMOVED lines=10> */
.L_x_144:
[----:B------:R-:W-:Y:S05]  /*5480*/  BSYNC B1 ;  /* 0x0000000000017941 */ /* 0x000fea0003800000 */
.L_x_143:
        /* <DEDUP_REMOVED lines=9> */
.L_x_146:
[----:B------:R-:W-:Y:S05]  /*5520*/  BSYNC B1 ;  /* 0x0000000000017941 */ /* 0x000fea0003800000 */
.L_x_145:
        /* <DEDUP_REMOVED lines=9> */
.L_x_148:
[----:B------:R-:W-:Y:S05]  /*55c0*/  BSYNC B1 ;  /* 0x0000000000017941 */ /* 0x000fea0003800000 */
.L_x_147:
        /* <DEDUP_REMOVED lines=10> */
.L_x_150:
[----:B------:R-:W-:Y:S05]  /*5670*/  BSYNC B1 ;  /* 0x0000000000017941 */ /* 0x000fea0003800000 */
.L_x_149:
        /* <DEDUP_REMOVED lines=10> */
.L_x_152:
[----:B------:R-:W-:Y:S05]  /*5720*/  BSYNC B1 ;  /* 0x0000000000017941 */ /* 0x000fea0003800000 */
.L_x_151:
[----:B01---5:R-:W-:Y:S01]  /*5730*/  LOP3.LUT R2, R15, 0xffffe000, RZ, 0xc0, !PT ;  /* 0xffffe0000f027812 */ /* 0x023fe200078ec0ff */
        /* <DEDUP_REMOVED lines=8> */
.L_x_154:
[----:B------:R-:W-:Y:S05]  /*57c0*/  BSYNC B1 ;  /* 0x0000000000017941 */ /* 0x000fea0003800000 */
.L_x_153:
[----:B-----5:R-:W-:Y:S01]  /*57d0*/  LOP3.LUT R2, R15, 0xffffe000, RZ, 0xc0, !PT ;  /* 0xffffe0000f027812 */ /* 0x020fe200078ec0ff */
[----:B------:R-:W-:Y:S01]  /*57e0*/  BSSY B1, `(.L_x_155) ;  /* 0x000000a000017945 */ /* 0x000fe20003800000 */
[----:B------:R-:W-:-:S03]  /*57f0*/  ISETP.GT.AND P1, PT, R0, 0x8, P1 ;  /* 0x000000080000780c */ /* 0x000fc60000f24270 */
[----:B------:R-:W-:Y:S01]  /*5800*/  FMUL R3, R2, R23 ;  /* 0x0000001702037220 */ /* 0x000fe20000400000 */
[----:B------:R-:W-:-:S03]  /*5810*/  @P0 IMAD.MOV.U32 R2, RZ, RZ, R8 ;  /* 0x000000ffff020224 */ /* 0x000fc600078e0008 */
[----:B0-----:R-:W-:Y:S01]  /*5820*/  FFMA R7, R86, R22, R3 ;  /* 0x0000001656077223 */ /* 0x001fe20000000003 */
[----:B------:R-:W-:-:S04]  /*5830*/  @P0 IMAD.MOV.U32 R3, RZ, RZ, R9 ;  /* 0x000000ffff030224 */ /* 0x000fc800078e0009 */
[----:B------:R-:W-:-:S05]  /*5840*/  F2FP.TF32.F32.PACK_B R7, R7 ;  /* 0x00000007ff07723e */ /* 0x000fca00024050ff */
[----:B------:R0:W-:Y:S01]  /*5850*/  @P0 STG.E desc[UR52][R2.64+0x1e0], R7 ;  /* 0x0001e00702000986 */ /* 0x0001e2000c101934 */
[----:B------:R-:W-:Y:S05]  /*5860*/  @!P1 BRA `(.L_x_156) ;  /* 0x0000000000049947 */ /* 0x000fea0003800000 */
[----:B------:R0:W5:Y:S02]  /*5870*/  LDG.E.LTC128B R15, desc[UR52][R4.64+0x1e4] ;  /* 0x0001e434040f7981 */ /* 0x000164000c1e1920 */
.L_x_156:
[----:B------:R-:W-:Y:S05]  /*5880*/  BSYNC B1 ;  /* 0x0000000000017941 */ /* 0x000fea0003800000 */
.L_x_155:
[----:B------:R-:W-:Y:S05]  /*5890*/  @!P1 BRA `(.L_x_157) ;  /* 0x0000001000b09947 */ /* 0x000fea0003800000 */
[----:B-----5:R-:W-:-:S05]  /*58a0*/  LOP3.LUT R0, R15, 0xffffe000, RZ, 0xc0, !PT ;  /* 0xffffe0000f007812 */ /* 0x020fca00078ec0ff */
[----:B------:R-:W-:-:S04]  /*58b0*/  FMUL R0, R0, R23 ;  /* 0x0000001700007220 */ /* 0x000fc80000400000 */
[----:B------:R-:W-:-:S05]  /*58c0*/  FFMA R87, R87, R22, R0 ;  /* 0x0000001657577223 */ /* 0x000fca0000000000 */
[----:B------:R-:W-:-:S05]  /*58d0*/  F2FP.TF32.F32.PACK_B R87, R87 ;  /* 0x00000057ff57723e */ /* 0x000fca00024050ff */
[----:B------:R0:W-:Y:S01]  /*58e0*/  STG.E desc[UR52][R8.64+0x1e4], R87 ;  /* 0x0001e45708007986 */ /* 0x0001e2000c101934 */
[----:B------:R-:W-:Y:S05]  /*58f0*/  BRA `(.L_x_157) ;  /* 0x0000001000987947 */ /* 0x000fea0003800000 */
.L_x_32:
[----:B------:R-:W-:Y:S01]  /*5900*/  ULDC.64 UR4, c[0x0][0x5c0] ;  /* 0x0001700000047ab9 */ /* 0x000fe20000000a00 */
[-C--:B------:R-:W-:Y:S01]  /*5910*/  FMUL R9, R24, R22.reuse ;  /* 0x0000001618097220 */ /* 0x080fe20000400000 */
[----:B------:R-:W-:Y:S01]  /*5920*/  LEA R2, P1, R20, UR4, 0x2 ;  /* 0x0000000414027c11 */ /* 0x000fe2000f8210ff */
[-C--:B------:R-:W-:Y:S01]  /*5930*/  FMUL R25, R25, R22.reuse ;  /* 0x0000001619197220 */ /* 0x080fe20000400000 */
[----:B------:R-:W-:Y:S01]  /*5940*/  ISETP.GT.AND P3, PT, R18, 0x1, PT ;  /* 0x000000011200780c */ /* 0x000fe20003f64270 */
[-C--:B------:R-:W-:Y:S01]  /*5950*/  FMUL R27, R27, R22.reuse ;  /* 0x000000161b1b7220 */ /* 0x080fe20000400000 */
[----:B------:R-:W-:Y:S01]  /*5960*/  F2FP.TF32.F32.PACK_B R9, R9 ;  /* 0x00000009ff09723e */ /* 0x000fe200024050ff */
[-C--:B------:R-:W-:Y:S01]  /*5970*/  FMUL R29, R29, R22.reuse ;  /* 0x000000161d1d7220 */ /* 0x080fe20000400000 */
[----:B------:R-:W-:Y:S01]  /*5980*/  LEA.HI.X R3, R20, UR5, R7, 0x2, P1 ;  /* 0x0000000514037c11 */ /* 0x000fe200088f1407 */
[-C--:B------:R-:W-:Y:S01]  /*5990*/  FMUL R7, R26, R22.reuse ;  /* 0x000000161a077220 */ /* 0x080fe20000400000 */
[----:B------:R-:W-:Y:S01]  /*59a0*/  ISETP.GT.AND P1, PT, R0, RZ, P3 ;  /* 0x000000ff0000720c */ /* 0x000fe20001f24270 */
[-C--:B------:R-:W-:Y:S01]  /*59b0*/  FMUL R11, R30, R22.reuse ;  /* 0x000000161e0b7220 */ /* 0x080fe20000400000 */
[----:B------:R-:W-:Y:S01]  /*59c0*/  F2FP.TF32.F32.PACK_B R25, R25 ;  /* 0x00000019ff19723e */ /* 0x000fe200024050ff */
[----:B------:R0:W-:Y:S01]  /*59d0*/  @P2 STG.E desc[UR52][R2.64], R9 ;  /* 0x0000000902002986 */ /* 0x0001e2000c101934 */
[----:B------:R-:W-:Y:S01]  /*59e0*/  ISETP.GT.AND P2, PT, R0, 0x8, P0 ;  /* 0x000000080000780c */ /* 0x000fe20000744270 */
[-C--:B------:R-:W-:Y:S01]  /*59f0*/  FMUL R31, R31, R22.reuse ;  /* 0x000000161f1f7220 */ /* 0x080fe20000400000 */
[----:B------:R-:W-:Y:S01]  /*5a00*/  ISETP.GT.AND P0, PT, R18, 0x8, PT ;  /* 0x000000081200780c */ /* 0x000fe20003f04270 */
[-C--:B------:R-:W-:Y:S01]  /*5a10*/  FMUL R33, R33, R22.reuse ;  /* 0x0000001621217220 */ /* 0x080fe20000400000 */
[----:B------:R-:W-:Y:S01]  /*5a20*/  SHF.L.U64.HI R5, R93, 0x2, R92 ;  /* 0x000000025d057819 */ /* 0x000fe2000001025c */
[----:B------:R-:W-:Y:S01]  /*5a30*/  FMUL R35, R35, R22 ;  /* 0x0000001623237220 */ /* 0x000fe20000400000 */
[----:B------:R-:W-:Y:S01]  /*5a40*/  LEA R4, P4, R93, R2, 0x2 ;  /* 0x000000025d047211 */ /* 0x000fe200078810ff */
[-C--:B------:R-:W-:Y:S01]  /*5a50*/  FMUL R37, R37, R22.reuse ;  /* 0x0000001625257220 */ /* 0x080fe20000400000 */
[C---:B------:R-:W-:Y:S01]  /*5a60*/  ISETP.GT.AND P3, PT, R0.reuse, 0x8, P3 ;  /* 0x000000080000780c */ /* 0x040fe20001f64270 */
[----:B------:R-:W-:Y:S01]  /*5a70*/  @P1 STG.E desc[UR52][R2.64+0x4], R25 ;  /* 0x0000041902001986 */ /* 0x000fe2000c101934 */
[----:B------:R-:W-:Y:S01]  /*5a80*/  ISETP.GT.AND P5, PT, R0, RZ, P0 ;  /* 0x000000ff0000720c */ /* 0x000fe200007a4270 */
[----:B------:R-:W-:Y:S01]  /*5a90*/  IMAD.X R5, R5, 0x1, R3, P4 ;  /* 0x0000000105057824 */ /* 0x000fe200020e0603 */
[----:B------:R-:W-:Y:S01]  /*5aa0*/  F2FP.TF32.F32.PACK_B R7, R7 ;  /* 0x00000007ff07723e */ /* 0x000fe200024050ff */
[-C--:B0-----:R-:W-:Y:S01]  /*5ab0*/  FMUL R9, R28, R22.reuse ;  /* 0x000000161c097220 */ /* 0x081fe20000400000 */
[----:B------:R-:W-:Y:S01]  /*5ac0*/  ISETP.GT.AND P1, PT, R18, 0x9, PT ;  /* 0x000000091200780c */ /* 0x000fe20003f24270 */
[-C--:B------:R-:W-:Y:S01]  /*5ad0*/  FMUL R39, R39, R22.reuse ;  /* 0x0000001627277220 */ /* 0x080fe20000400000 */
[----:B------:R-:W-:Y:S01]  /*5ae0*/  F2FP.TF32.F32.PACK_B R27, R27 ;  /* 0x0000001bff1b723e */ /* 0x000fe200024050ff */
[----:B------:R0:W-:Y:S01]  /*5af0*/  @P2 STG.E desc[UR52][R4.64], R7 ;  /* 0x0000000704002986 */ /* 0x0001e2000c101934 */
[----:B------:R-:W-:Y:S01]  /*5b00*/  F2FP.TF32.F32.PACK_B R9, R9 ;  /* 0x00000009ff09723e */ /* 0x000fe200024050ff */
[-C--:B------:R-:W-:Y:S01]  /*5b10*/  FMUL R41, R41, R22.reuse ;  /* 0x0000001629297220 */ /* 0x080fe20000400000 */
[C---:B------:R-:W-:Y:S01]  /*5b20*/  ISETP.GT.AND P4, PT, R0.reuse, RZ, P1 ;  /* 0x000000ff0000720c */ /* 0x040fe20000f84270 */
[----:B------:R-:W-:Y:S01]  /*5b30*/  @P3 STG.E desc[UR52][R4.64+0x4], R27 ;  /* 0x0000041b04003986 */ /* 0x000fe2000c101934 */
[----:B------:R-:W-:Y:S01]  /*5b40*/  ISETP.GT.AND P2, PT, R0, 0x8, P0 ;  /* 0x000000080000780c */ /* 0x000fe20000744270 */
[-C--:B------:R-:W-:Y:S01]  /*5b50*/  FMUL R43, R43, R22.reuse ;  /* 0x000000162b2b7220 */ /* 0x080fe20000400000 */
[----:B------:R-:W-:Y:S01]  /*5b60*/  ISETP.GT.AND P0, PT, R18, 0x10, PT ;  /* 0x000000101200780c */ /* 0x000fe20003f04270 */
[----:B------:R1:W-:Y:S01]  /*5b70*/  @P5 STG.E desc[UR52][R2.64+0x20], R9 ;  /* 0x0000200902005986 */ /* 0x0003e2000c101934 */
[C---:B------:R-:W-:Y:S01]  /*5b80*/  ISETP.GT.AND P3, PT, R0.reuse, 0x8, P1 ;  /* 0x000000080000780c */ /* 0x040fe20000f64270 */
[-C--:B------:R-:W-:Y:S01]  /*5b90*/  FMUL R45, R45, R22.reuse ;  /* 0x000000162d2d7220 */ /* 0x080fe20000400000 */
[----:B------:R-:W-:Y:S01]  /*5ba0*/  ISETP.GT.AND P5, PT, R0, RZ, P0 ;  /* 0x000000ff0000720c */ /* 0x000fe200007a4270 */
[-C--:B0-----:R-:W-:Y:S01]  /*5bb0*/  FMUL R7, R32, R22.reuse ;  /* 0x0000001620077220 */ /* 0x081fe20000400000 */
[----:B------:R-:W-:Y:S01]  /*5bc0*/  F2FP.TF32.F32.PACK_B R29, R29 ;  /* 0x0000001dff1d723e */ /* 0x000fe200024050ff */
[-C--:B------:R-:W-:Y:S01]  /*5bd0*/  FMUL R47, R47, R22.reuse ;  /* 0x000000162f2f7220 */ /* 0x080fe20000400000 */
[----:B------:R-:W-:Y:S01]  /*5be0*/  F2FP.TF32.F32.PACK_B R11, R11 ;  /* 0x0000000bff0b723e */ /* 0x000fe200024050ff */
[-C--:B------:R-:W-:Y:S01]  /*5bf0*/  FMUL R49, R49, R22.reuse ;  /* 0x0000001631317220 */ /* 0x080fe20000400000 */
[----:B------:R-:W-:Y:S01]  /*5c00*/  ISETP.GT.AND P1, PT, R18, 0x11, PT ;  /* 0x000000111200780c */ /* 0x000fe20003f24270 */
[----:B------:R-:W-:Y:S01]  /*5c10*/  @P4 STG.E desc[UR52][R2.64+0x24], R29 ;  /* 0x0000241d02004986 */ /* 0x000fe2000c101934 */
[----:B------:R-:W-:Y:S01]  /*5c20*/  F2FP.TF32.F32.PACK_B R31, R31 ;  /* 0x0000001fff1f723e */ /* 0x000fe200024050ff */
[-C--:B-1----:R-:W-:Y:S01]  /*5c30*/  FMUL R9, R34, R22.reuse ;  /* 0x0000001622097220 */ /* 0x082fe20000400000 */
[----:B------:R-:W-:Y:S01]  /*5c40*/  F2FP.TF32.F32.PACK_B R7, R7 ;  /* 0x00000007ff07723e */ /* 0x000fe200024050ff */
[----:B------:R0:W-:Y:S01]  /*5c50*/  @P2 STG.E desc[UR52][R4.64+0x20], R11 ;  /* 0x0000200b04002986 */ /* 0x0001e2000c101934 */
[C---:B------:R-:W-:Y:S01]  /*5c60*/  ISETP.GT.AND P4, PT, R0.reuse, RZ, P1 ;  /* 0x000000ff0000720c */ /* 0x040fe20000f84270 */
[-C--:B------:R-:W-:Y:S01]  /*5c70*/  FMUL R51, R51, R22.reuse ;  /* 0x0000001633337220 */ /* 0x080fe20000400000 */
[----:B------:R-:W-:Y:S01]  /*5c80*/  ISETP.GT.AND P2, PT, R0, 0x8, P0 ;  /* 0x000000080000780c */ /* 0x000fe20000744270 */
[----:B------:R-:W-:Y:S01]  /*5c90*/  @P3 STG.E desc[UR52][R4.64+0x24], R31 ;  /* 0x0000241f04003986 */ /* 0x000fe2000c101934 */
[----:B------:R-:W-:Y:S01]  /*5ca0*/  ISETP.GT.AND P0, PT, R18, 0x18, PT ;  /* 0x000000181200780c */ /* 0x000fe20003f04270 */
[-C--:B------:R-:W-:Y:S01]  /*5cb0*/  FMUL R53, R53, R22.reuse ;  /* 0x0000001635357220 */ /* 0x080fe20000400000 */
[C---:B------:R-:W-:Y:S01]  /*5cc0*/  ISETP.GT.AND P3, PT, R0.reuse, 0x8, P1 ;  /* 0x000000080000780c */ /* 0x040fe20000f64270 */
[----:B------:R1:W-:Y:S01]  /*5cd0*/  @P5 STG.E desc[UR52][R2.64+0x40], R7 ;  /* 0x0000400702005986 */ /* 0x0003e2000c101934 */
[----:B------:R-:W-:Y:S01]  /*5ce0*/  ISETP.GT.AND P5, PT, R0, RZ, P0 ;  /* 0x000000ff0000720c */ /* 0x000fe200007a4270 */
[-C--:B------:R-:W-:Y:S01]  /*5cf0*/  FMUL R55, R55, R22.reuse ;  /* 0x0000001637377220 */ /* 0x080fe20000400000 */
[----:B------:R-:W-:Y:S01]  /*5d00*/  F2FP.TF32.F32.PACK_B R33, R33 ;  /* 0x00000021ff21723e */ /* 0x000fe200024050ff */
[-C--:B0-----:R-:W-:Y:S01]  /*5d10*/  FMUL R11, R38, R22.reuse ;  /* 0x00000016260b7220 */ /* 0x081fe20000400000 */
[----:B------:R-:W-:Y:S01]  /*5d20*/  F2FP.TF32.F32.PACK_B R9, R9 ;  /* 0x00000009ff09723e */ /* 0x000fe200024050ff */
[-C--:B------:R-:W-:Y:S01]  /*5d30*/  FMUL R57, R57, R22.reuse ;  /* 0x0000001639397220 */ /* 0x080fe20000400000 */
[----:B------:R-:W-:Y:S01]  /*5d40*/  ISETP.GT.AND P1, PT, R18, 0x19, PT ;  /* 0x000000191200780c */ /* 0x000fe20003f24270 */
[----:B------:R-:W-:Y:S01]  /*5d50*/  @P4 STG.E desc[UR52][R2.64+0x44], R33 ;  /* 0x0000442102004986 */ /* 0x000fe2000c101934 */
[----:B------:R-:W-:Y:S01]  /*5d60*/  F2FP.TF32.F32.PACK_B R35, R35 ;  /* 0x00000023ff23723e */ /* 0x000fe200024050ff */
[-C--:B------:R-:W-:Y:S01]  /*5d70*/  FMUL R59, R59, R22.reuse ;  /* 0x000000163b3b7220 */ /* 0x080fe20000400000 */
[----:B------:R-:W-:Y:S01]  /*5d80*/  ISETP.GT.AND P4, PT, R0, RZ, P1 ;  /* 0x000000ff0000720c */ /* 0x000fe20000f84270 */
[-C--:B-1----:R-:W-:Y:S01]  /*5d90*/  FMUL R7, R36, R22.reuse ;  /* 0x0000001624077220 */ /* 0x082fe20000400000 */
[----:B------:R0:W-:Y:S01]  /*5da0*/  @P2 STG.E desc[UR52][R4.64+0x40], R9 ;  /* 0x0000400904002986 */ /* 0x0001e2000c101934 */
[----:B------:R-:W-:Y:S01]  /*5db0*/  ISETP.GT.AND P2, PT, R0, 0x8, P0 ;  /* 0x000000080000780c */ /* 0x000fe20000744270 */
[-C--:B------:R-:W-:Y:S01]  /*5dc0*/  FMUL R61, R61, R22.reuse ;  /* 0x000000163d3d7220 */ /* 0x080fe20000400000 */
[----:B------:R-:W-:Y:S01]  /*5dd0*/  ISETP.GT.AND P0, PT, R18, 0x20, PT ;  /* 0x000000201200780c */ /* 0x000fe20003f04270 */
[----:B------:R-:W-:Y:S01]  /*5de0*/  @P3 STG.E desc[UR52][R4.64+0x44], R35 ;  /* 0x0000442304003986 */ /* 0x000fe2000c101934 */
[----:B------:R-:W-:Y:S01]  /*5df0*/  F2FP.TF32.F32.PACK_B R7, R7 ;  /* 0x00000007ff07723e */ /* 0x000fe200024050ff */
[-C--:B------:R-:W-:Y:S01]  /*5e00*/  FMUL R63, R63, R22.reuse ;  /* 0x000000163f3f7220 */ /* 0x080fe20000400000 */
[C---:B------:R-:W-:Y:S01]  /*5e10*/  ISETP.GT.AND P3, PT, R0.reuse, 0x8, P1 ;  /* 0x000000080000780c */ /* 0x040fe20000f64270 */
[-C--:B------:R-:W-:Y:S01]  /*5e20*/  FMUL R65, R65, R22.reuse ;  /* 0x0000001641417220 */ /* 0x080fe20000400000 */
[----:B------:R-:W-:Y:S01]  /*5e30*/  F2FP.TF32.F32.PACK_B R37, R37 ;  /* 0x00000025ff25723e */ /* 0x000fe200024050ff */
[----:B------:R1:W-:Y:S01]  /*5e40*/  @P5 STG.E desc[UR52][R2.64+0x60], R7 ;  /* 0x0000600702005986 */ /* 0x0003e2000c101934 */
[----:B------:R-:W-:Y:S01]  /*5e50*/  ISETP.GT.AND P5, PT, R0, RZ, P0 ;  /* 0x000000ff0000720c */ /* 0x000fe200007a4270 */
[-C--:B0-----:R-:W-:Y:S01]  /*5e60*/  FMUL R9, R42, R22.reuse ;  /* 0x000000162a097220 */ /* 0x081fe20000400000 */
[----:B------:R-:W-:Y:S01]  /*5e70*/  F2FP.TF32.F32.PACK_B R11, R11 ;  /* 0x0000000bff0b723e */ /* 0x000fe200024050ff */
[----:B------:R-:W-:Y:S01]  /*5e80*/  @P4 STG.E desc[UR52][R2.64+0x64], R37 ;  /* 0x0000642502004986 */ /* 0x000fe2000c101934 */
[----:B------:R-:W-:Y:S01]  /*5e90*/  ISETP.GT.AND P1, PT, R18, 0x21, PT ;  /* 0x000000211200780c */ /* 0x000fe20003f24270 */
[-C--:B------:R-:W-:Y:S01]  /*5ea0*/  FMUL R67, R67, R22.reuse ;  /* 0x0000001643437220 */ /* 0x080fe20000400000 */
[----:B------:R-:W-:Y:S01]  /*5eb0*/  F2FP.TF32.F32.PACK_B R39, R39 ;  /* 0x00000027ff27723e */ /* 0x000fe200024050ff */
[----:B------:R0:W-:Y:S01]  /*5ec0*/  @P2 STG.E desc[UR52][R4.64+0x60], R11 ;  /* 0x0000600b04002986 */ /* 0x0001e2000c101934 */
[C---:B------:R-:W-:Y:S01]  /*5ed0*/  ISETP.GT.AND P4, PT, R0.reuse, RZ, P1 ;  /* 0x000000ff0000720c */ /* 0x040fe20000f84270 */
[-C--:B------:R-:W-:Y:S01]  /*5ee0*/  FMUL R69, R69, R22.reuse ;  /* 0x0000001645457220 */ /* 0x080fe20000400000 */
[----:B------:R-:W-:Y:S01]  /*5ef0*/  ISETP.GT.AND P2, PT, R0, 0x8, P0 ;  /* 0x000000080000780c */ /* 0x000fe20000744270 */
[-C--:B-1----:R-:W-:Y:S01]  /*5f00*/  FMUL R7, R40, R22.reuse ;  /* 0x0000001628077220 */ /* 0x082fe20000400000 */
[----:B------:R-:W-:Y:S01]  /*5f10*/  ISETP.GT.AND P0, PT, R18, 0x28, PT ;  /* 0x000000281200780c */ /* 0x000fe20003f04270 */
[----:B------:R-:W-:Y:S01]  /*5f20*/  @P3 STG.E desc[UR52][R4.64+0x64], R39 ;  /* 0x0000642704003986 */ /* 0x000fe2000c101934 */
[----:B------:R-:W-:Y:S01]  /*5f30*/  ISETP.GT.AND P3, PT, R0, 0x8, P1 ;  /* 0x000000080000780c */ /* 0x000fe20000f64270 */
[-C--:B------:R-:W-:Y:S01]  /*5f40*/  FMUL R71, R71, R22.reuse ;  /* 0x0000001647477220 */ /* 0x080fe20000400000 */
[----:B------:R-:W-:Y:S01]  /*5f50*/  F2FP.TF32.F32.PACK_B R7, R7 ;  /* 0x00000007ff07723e */ /* 0x000fe200024050ff */
[-C--:B------:R-:W-:Y:S01]  /*5f60*/  FMUL R73, R73, R22.reuse ;  /* 0x0000001649497220 */ /* 0x080fe20000400000 */
[----:B------:R-:W-:Y:S01]  /*5f70*/  F2FP.TF32.F32.PACK_B R41, R41 ;  /* 0x00000029ff29723e */ /* 0x000fe200024050ff */
[-C--:B0-----:R-:W-:Y:S01]  /*5f80*/  FMUL R11, R46, R22.reuse ;  /* 0x000000162e0b7220 */ /* 0x081fe20000400000 */
[----:B------:R-:W-:Y:S01]  /*5f90*/  F2FP.TF32.F32.PACK_B R9, R9 ;  /* 0x00000009ff09723e */ /* 0x000fe200024050ff */
[----:B------:R0:W-:Y:S01]  /*5fa0*/  @P5 STG.E desc[UR52][R2.64+0x80], R7 ;  /* 0x0000800702005986 */ /* 0x0001e2000c101934 */
[----:B------:R-:W-:Y:S01]  /*5fb0*/  ISETP.GT.AND P5, PT, R0, RZ, P0 ;  /* 0x000000ff0000720c */ /* 0x000fe200007a4270 */
[-C--:B------:R-:W-:Y:S01]  /*5fc0*/  FMUL R75, R75, R22.reuse ;  /* 0x000000164b4b7220 */ /* 0x080fe20000400000 */
[----:B------:R-:W-:Y:S01]  /*5fd0*/  ISETP.GT.AND P1, PT, R18, 0x29, PT ;  /* 0x000000291200780c */ /* 0x000fe20003f24270 */
[----:B------:R-:W-:Y:S01]  /*5fe0*/  @P4 STG.E desc[UR52][R2.64+0x84], R41 ;  /* 0x0000842902004986 */ /* 0x000fe2000c101934 */
[----:B------:R-:W-:Y:S01]  /*5ff0*/  F2FP.TF32.F32.PACK_B R43, R43 ;  /* 0x0000002bff2b723e */ /* 0x000fe200024050ff */
[-C--:B------:R-:W-:Y:S01]  /*6000*/  FMUL R77, R77, R22.reuse ;  /* 0x000000164d4d7220 */ /* 0x080fe20000400000 */
[C---:B------:R-:W-:Y:S01]  /*6010*/  ISETP.GT.AND P4, PT, R0.reuse, RZ, P1 ;  /* 0x000000ff0000720c */ /* 0x040fe20000f84270 */
[----:B------:R1:W-:Y:S01]  /*6020*/  @P2 STG.E desc[UR52][R4.64+0x80], R9 ;  /* 0x0000800904002986 */ /* 0x0003e2000c101934 */
[----:B------:R-:W-:Y:S01]  /*6030*/  ISETP.GT.AND P2, PT, R0, 0x8, P0 ;  /* 0x000000080000780c */ /* 0x000fe20000744270 */
[-C--:B------:R-:W-:Y:S01]  /*6040*/  FMUL R79, R79, R22.reuse ;  /* 0x000000164f4f7220 */ /* 0x080fe20000400000 */
[----:B------:R-:W-:Y:S01]  /*6050*/  ISETP.GT.AND P0, PT, R18, 0x30, PT ;  /* 0x000000301200780c */ /* 0x000fe20003f04270 */
[-C--:B0-----:R-:W-:Y:S01]  /*6060*/  FMUL R7, R44, R22.reuse ;  /* 0x000000162c077220 */ /* 0x081fe20000400000 */
[----:B------:R-:W-:Y:S01]  /*6070*/  @P3 STG.E desc[UR52][R4.64+0x84], R43 ;  /* 0x0000842b04003986 */ /* 0x000fe2000c101934 */
[----:B------:R-:W-:Y:S01]  /*6080*/  ISETP.GT.AND P3, PT, R0, 0x8, P1 ;  /* 0x000000080000780c */ /* 0x000fe20000f64270 */
[-C--:B------:R-:W-:Y:S01]  /*6090*/  FMUL R81, R81, R22.reuse ;  /* 0x0000001651517220 */ /* 0x080fe20000400000 */
[----:B------:R-:W-:Y:S01]  /*60a0*/  F2FP.TF32.F32.PACK_B R45, R45 ;  /* 0x0000002dff2d723e */ /* 0x000fe200024050ff */
[-C--:B------:R-:W-:Y:S01]  /*60b0*/  FMUL R83, R83, R22.reuse ;  /* 0x0000001653537220 */ /* 0x080fe20000400000 */
[----:B------:R-:W-:Y:S01]  /*60c0*/  F2FP.TF32.F32.PACK_B R7, R7 ;  /* 0x00000007ff07723e */ /* 0x000fe200024050ff */
[-C--:B------:R-:W-:Y:S01]  /*60d0*/  FMUL R13, R84, R22.reuse ;  /* 0x00000016540d7220 */ /* 0x080fe20000400000 */
[----:B------:R-:W-:Y:S01]  /*60e0*/  F2FP.TF32.F32.PACK_B R11, R11 ;  /* 0x0000000bff0b723e */ /* 0x000fe200024050ff */
[-C--:B-1----:R-:W-:Y:S01]  /*60f0*/  FMUL R9, R50, R22.reuse ;  /* 0x0000001632097220 */ /* 0x082fe20000400000 */
[----:B------:R-:W-:Y:S01]  /*6100*/  ISETP.GT.AND P1, PT, R18, 0x31, PT ;  /* 0x000000311200780c */ /* 0x000fe20003f24270 */
[----:B------:R0:W-:Y:S01]  /*6110*/  @P5 STG.E desc[UR52][R2.64+0xa0], R7 ;  /* 0x0000a00702005986 */ /* 0x0001e2000c101934 */
[C---:B------:R-:W-:Y:S01]  /*6120*/  ISETP.GT.AND P5, PT, R0.reuse, RZ, P0 ;  /* 0x000000ff0000720c */ /* 0x040fe200007a4270 */
[-C--:B------:R-:W-:Y:S01]  /*6130*/  FMUL R85, R85, R22.reuse ;  /* 0x0000001655557220 */ /* 0x080fe20000400000 */
[----:B------:R-:W-:Y:S01]  /*6140*/  F2FP.TF32.F32.PACK_B R47, R47 ;  /* 0x0000002fff2f723e */ /* 0x000fe200024050ff */
[----:B------:R-:W-:Y:S01]  /*6150*/  @P4 STG.E desc[UR52][R2.64+0xa4], R45 ;  /* 0x0000a42d02004986 */ /* 0x000fe2000c101934 */
[----:B------:R-:W-:Y:S01]  /*6160*/  ISETP.GT.AND P4, PT, R0, RZ, P1 ;  /* 0x000000ff0000720c */ /* 0x000fe20000f84270 */
[-C--:B------:R-:W-:Y:S01]  /*6170*/  FMUL R15, R86, R22.reuse ;  /* 0x00000016560f7220 */ /* 0x080fe20000400000 */
[----:B------:R-:W-:Y:S01]  /*6180*/  F2FP.TF32.F32.PACK_B R49, R49 ;  /* 0x00000031ff31723e */ /* 0x000fe200024050ff */
[----:B------:R1:W-:Y:S01]  /*6190*/  @P2 STG.E desc[UR52][R4.64+0xa0], R11 ;  /* 0x0000a00b04002986 */ /* 0x0003e2000c101934 */
[----:B------:R-:W-:Y:S01]  /*61a0*/  ISETP.GT.AND P2, PT, R0, 0x8, P0 ;  /* 0x000000080000780c */ /* 0x000fe20000744270 */
[-C--:B------:R-:W-:Y:S01]  /*61b0*/  FMUL R87, R87, R22.reuse ;  /* 0x0000001657577220 */ /* 0x080fe20000400000 */
[----:B------:R-:W-:Y:S01]  /*61c0*/  ISETP.GT.AND P0, PT, R18, 0x38, PT ;  /* 0x000000381200780c */ /* 0x000fe20003f04270 */
[----:B0-----:R-:W-:Y:S01]  /*61d0*/  FMUL R7, R48, R22 ;  /* 0x0000001630077220 */ /* 0x001fe20000400000 */
[----:B------:R-:W-:Y:S01]  /*61e0*/  @P3 STG.E desc[UR52][R4.64+0xa4], R47 ;  /* 0x0000a42f04003986 */ /* 0x000fe2000c101934 */
[----:B------:R-:W-:-:S02]  /*61f0*/  ISETP.GT.AND P3, PT, R0, 0x8, P1 ;  /* 0x000000080000780c */ /* 0x000fc40000f64270 */
[----:B------:R-:W-:Y:S02]  /*6200*/  F2FP.TF32.F32.PACK_B R9, R9 ;  /* 0x00000009ff09723e */ /* 0x000fe400024050ff */
[----:B------:R-:W-:Y:S02]  /*6210*/  F2FP.TF32.F32.PACK_B R7, R7 ;  /* 0x00000007ff07723e */ /* 0x000fe400024050ff */
[----:B------:R-:W-:Y:S01]  /*6220*/  ISETP.GT.AND P1, PT, R18, 0x39, PT ;  /* 0x000000391200780c */ /* 0x000fe20003f24270 */
[----:B-1----:R-:W-:Y:S01]  /*6230*/  FMUL R11, R54, R22 ;  /* 0x00000016360b7220 */ /* 0x002fe20000400000 */
[----:B------:R-:W-:Y:S01]  /*6240*/  F2FP.TF32.F32.PACK_B R51, R51 ;  /* 0x00000033ff33723e */ /* 0x000fe200024050ff */
[----:B------:R0:W-:Y:S01]  /*6250*/  @P5 STG.E desc[UR52][R2.64+0xc0], R7 ;  /* 0x0000c00702005986 */ /* 0x0001e2000c101934 */
[C---:B------:R-:W-:Y:S02]  /*6260*/  ISETP.GT.AND P5, PT, R0.reuse, RZ, P0 ;  /* 0x000000ff0000720c */ /* 0x040fe400007a4270 */
[----:B------:R-:W-:Y:S01]  /*6270*/  F2FP.TF32.F32.PACK_B R53, R53 ;  /* 0x00000035ff35723e */ /* 0x000fe200024050ff */
[----:B------:R-:W-:Y:S01]  /*6280*/  @P4 STG.E desc[UR52][R2.64+0xc4], R49 ;  /* 0x0000c43102004986 */ /* 0x000fe2000c101934 */
[----:B------:R-:W-:-:S02]  /*6290*/  ISETP.GT.AND P4, PT, R0, RZ, P1 ;  /* 0x000000ff0000720c */ /* 0x000fc40000f84270 */
[----:B------:R-:W-:Y:S01]  /*62a0*/  F2FP.TF32.F32.PACK_B R11, R11 ;  /* 0x0000000bff0b723e */ /* 0x000fe200024050ff */
[----:B------:R1:W-:Y:S01]  /*62b0*/  @P2 STG.E desc[UR52][R4.64+0xc0], R9 ;  /* 0x0000c00904002986 */ /* 0x0003e2000c101934 */
[----:B------:R-:W-:Y:S02]  /*62c0*/  ISETP.GT.AND P2, PT, R0, 0x8, P0 ;  /* 0x000000080000780c */ /* 0x000fe40000744270 */
[----:B------:R-:W-:Y:S01]  /*62d0*/  ISETP.GT.AND P0, PT, R18, 0x40, PT ;  /* 0x000000401200780c */ /* 0x000fe20003f04270 */
[----:B0-----:R-:W-:Y:S01]  /*62e0*/  FMUL R7, R52, R22 ;  /* 0x0000001634077220 */ /* 0x001fe20000400000 */
[----:B------:R-:W-:Y:S01]  /*62f0*/  @P3 STG.E desc[UR52][R4.64+0xc4], R51 ;  /* 0x0000c43304003986 */ /* 0x000fe2000c101934 */
[----:B------:R-:W-:Y:S02]  /*6300*/  ISETP.GT.AND P3, PT, R0, 0x8, P1 ;  /* 0x000000080000780c */ /* 0x000fe40000f64270 */
[----:B------:R-:W-:Y:S02]  /*6310*/  ISETP.GT.AND P1, PT, R18, 0x41, PT ;  /* 0x000000411200780c */ /* 0x000fe40003f24270 */
[----:B------:R-:W-:-:S02]  /*6320*/  F2FP.TF32.F32.PACK_B R7, R7 ;  /* 0x00000007ff07723e */ /* 0x000fc400024050ff */
[----:B------:R-:W-:Y:S01]  /*6330*/  F2FP.TF32.F32.PACK_B R55, R55 ;  /* 0x00000037ff37723e */ /* 0x000fe200024050ff */
[----:B-1----:R-:W-:Y:S01]  /*6340*/  FMUL R9, R58, R22 ;  /* 0x000000163a097220 */ /* 0x002fe20000400000 */
[----:B------:R-:W-:Y:S01]  /*6350*/  F2FP.TF32.F32.PACK_B R57, R57 ;  /* 0x00000039ff39723e */ /* 0x000fe200024050ff */
[----:B------:R0:W-:Y:S01]  /*6360*/  @P5 STG.E desc[UR52][R2.64+0xe0], R7 ;  /* 0x0000e00702005986 */ /* 0x0001e2000c101934 */
[C---:B------:R-:W-:Y:S02]  /*6370*/  ISETP.GT.AND P5, PT, R0.reuse, RZ, P0 ;  /* 0x000000ff0000720c */ /* 0x040fe400007a4270 */
[----:B------:R-:W-:Y:S01]  /*6380*/  F2FP.TF32.F32.PACK_B R9, R9 ;  /* 0x00000009ff09723e */ /* 0x000fe200024050ff */
[----:B------:R-:W-:Y:S01]  /*6390*/  @P4 STG.E desc[UR52][R2.64+0xe4], R53 ;  /* 0x0000e43502004986 */ /* 0x000fe2000c101934 */
[C---:B------:R-:W-:Y:S02]  /*63a0*/  ISETP.GT.AND P4, PT, R0.reuse, RZ, P1 ;  /* 0x000000ff0000720c */ /* 0x040fe40000f84270 */
[----:B------:R-:W-:Y:S01]  /*63b0*/  F2FP.TF32.F32.PACK_B R59, R59 ;  /* 0x0000003bff3b723e */ /* 0x000fe200024050ff */
[----:B------:R1:W-:Y:S01]  /*63c0*/  @P2 STG.E desc[UR52][R4.64+0xe0], R11 ;  /* 0x0000e00b04002986 */ /* 0x0003e2000c101934 */
[----:B------:R-:W-:-:S02]  /*63d0*/  ISETP.GT.AND P2, PT, R0, 0x8, P0 ;  /* 0x000000080000780c */ /* 0x000fc40000744270 */
[----:B------:R-:W-:Y:S01]  /*63e0*/  ISETP.GT.AND P0, PT, R18, 0x48, PT ;  /* 0x000000481200780c */ /* 0x000fe20003f04270 */
[-C--:B0-----:R-:W-:Y:S01]  /*63f0*/  FMUL R7, R56, R22.reuse ;  /* 0x0000001638077220 */ /* 0x081fe20000400000 */
[----:B------:R-:W-:Y:S01]  /*6400*/  @P3 STG.E desc[UR52][R4.64+0xe4], R55 ;  /* 0x0000e43704003986 */ /* 0x000fe2000c101934 */
[----:B------:R-:W-:Y:S02]  /*6410*/  ISETP.GT.AND P3, PT, R0, 0x8, P1 ;  /* 0x000000080000780c */ /* 0x000fe40000f64270 */
[----:B------:R-:W-:Y:S02]  /*6420*/  ISETP.GT.AND P1, PT, R18, 0x49, PT ;  /* 0x000000491200780c */ /* 0x000fe40003f24270 */
[----:B------:R-:W-:Y:S01]  /*6430*/  F2FP.TF32.F32.PACK_B R7, R7 ;  /* 0x00000007ff07723e */ /* 0x000fe200024050ff */
[----:B-1----:R-:W-:Y:S01]  /*6440*/  FMUL R11, R62, R22 ;  /* 0x000000163e0b7220 */ /* 0x002fe20000400000 */
[----:B------:R-:W-:-:S03]  /*6450*/  F2FP.TF32.F32.PACK_B R61, R61 ;  /* 0x0000003dff3d723e */ /* 0x000fc600024050ff */
[----:B------:R0:W-:Y:S01]  /*6460*/  @P5 STG.E desc[UR52][R2.64+0x100], R7 ;  /* 0x0001000702005986 */ /* 0x0001e2000c101934 */
[C---:B------:R-:W-:Y:S02]  /*6470*/  ISETP.GT.AND P5, PT, R0.reuse, RZ, P0 ;  /* 0x000000ff0000720c */ /* 0x040fe400007a4270 */
[----:B------:R-:W-:Y:S01]  /*6480*/  F2FP.TF32.F32.PACK_B R11, R11 ;  /* 0x0000000bff0b723e */ /* 0x000fe200024050ff */
[----:B------:R-:W-:Y:S01]  /*6490*/  @P4 STG.E desc[UR52][R2.64+0x104], R57 ;  /* 0x0001043902004986 */ /* 0x000fe2000c101934 */
[C---:B------:R-:W-:Y:S02]  /*64a0*/  ISETP.GT.AND P4, PT, R0.reuse, RZ, P1 ;  /* 0x000000ff0000720c */ /* 0x040fe40000f84270 */
[----:B------:R-:W-:Y:S01]  /*64b0*/  F2FP.TF32.F32.PACK_B R63, R63 ;  /* 0x0000003fff3f723e */ /* 0x000fe200024050ff */
[----:B------:R1:W-:Y:S01]  /*64c0*/  @P2 STG.E desc[UR52][R4.64+0x100], R9 ;  /* 0x0001000904002986 */ /* 0x0003e2000c101934 */
[----:B------:R-:W-:Y:S02]  /*64d0*/  ISETP.GT.AND P2, PT, R0, 0x8, P0 ;  /* 0x000000080000780c */ /* 0x000fe40000744270 */
[----:B------:R-:W-:Y:S01]  /*64e0*/  ISETP.GT.AND P0, PT, R18, 0x50, PT ;  /* 0x000000501200780c */ /* 0x000fe20003f04270 */
[----:B0-----:R-:W-:Y:S01]  /*64f0*/  FMUL R7, R60, R22 ;  /* 0x000000163c077220 */ /* 0x001fe20000400000 */
[----:B------:R-:W-:Y:S01]  /*6500*/  @P3 STG.E desc[UR52][R4.64+0x104], R59 ;  /* 0x0001043b04003986 */ /* 0x000fe2000c101934 */
[----:B------:R-:W-:-:S02]  /*6510*/  ISETP.GT.AND P3, PT, R0, 0x8, P1 ;  /* 0x000000080000780c */ /* 0x000fc40000f64270 */
        /* <DEDUP_REMOVED lines=38> */
[----:B------:R-:W-:Y:S01]  /*6780*/  ISETP.GT.AND P0, PT, R0, 0x8, P0 ;  /* 0x000000080000780c */ /* 0x000fe20000704270 */
[----:B------:R-:W-:Y:S01]  /*6790*/  @P4 STG.E desc[UR52][R2.64+0x164], R69 ;  /* 0x0001644502004986 */ /* 0x000fe2000c101934 */
[----:B------:R-:W-:Y:S02]  /*67a0*/  ISETP.GT.AND P4, PT, R18, 0x69, PT ;  /* 0x000000691200780c */ /* 0x000fe40003f84270 */
[----:B------:R-:W-:Y:S01]  /*67b0*/  F2FP.TF32.F32.PACK_B R9, R9 ;  /* 0x00000009ff09723e */ /* 0x000fe200024050ff */
[----:B------:R1:W-:Y:S01]  /*67c0*/  @P2 STG.E desc[UR52][R4.64+0x160], R11 ;  /* 0x0001600b04002986 */ /* 0x0003e2000c101934 */
[C---:B------:R-:W-:Y:S02]  /*67d0*/  ISETP.GT.AND P2, PT, R0.reuse, RZ, P1 ;  /* 0x000000ff0000720c */ /* 0x040fe40000f44270 */
[----:B------:R-:W-:Y:S01]  /*67e0*/  ISETP.GT.AND P1, PT, R0, 0x8, P1 ;  /* 0x000000080000780c */ /* 0x000fe20000f24270 */
[----:B0-----:R-:W-:Y:S01]  /*67f0*/  FMUL R7, R72, R22 ;  /* 0x0000001648077220 */ /* 0x001fe20000400000 */
[----:B------:R-:W-:Y:S01]  /*6800*/  @P3 STG.E desc[UR52][R4.64+0x164], R71 ;  /* 0x0001644704003986 */ /* 0x000fe2000c101934 */
[----:B------:R-:W-:-:S02]  /*6810*/  ISETP.GT.AND P6, PT, R0, RZ, P4 ;  /* 0x000000ff0000720c */ /* 0x000fc400027c4270 */
[----:B------:R-:W-:Y:S02]  /*6820*/  F2FP.TF32.F32.PACK_B R75, R75 ;  /* 0x0000004bff4b723e */ /* 0x000fe400024050ff */
[----:B------:R-:W-:Y:S02]  /*6830*/  F2FP.TF32.F32.PACK_B R7, R7 ;  /* 0x00000007ff07723e */ /* 0x000fe400024050ff */
[----:B------:R-:W-:Y:S01]  /*6840*/  F2FP.TF32.F32.PACK_B R77, R77 ;  /* 0x0000004dff4d723e */ /* 0x000fe200024050ff */
[----:B-1----:R-:W-:Y:S01]  /*6850*/  FMUL R11, R82, R22 ;  /* 0x00000016520b7220 */ /* 0x002fe20000400000 */
[----:B------:R-:W-:Y:S01]  /*6860*/  ISETP.GT.AND P4, PT, R0, 0x8, P4 ;  /* 0x000000080000780c */ /* 0x000fe20002784270 */
[----:B------:R0:W-:Y:S01]  /*6870*/  @P5 STG.E desc[UR52][R2.64+0x180], R7 ;  /* 0x0001800702005986 */ /* 0x0001e2000c101934 */
[----:B------:R-:W-:Y:S02]  /*6880*/  ISETP.GT.AND P5, PT, R18, 0x68, PT ;  /* 0x000000681200780c */ /* 0x000fe40003fa4270 */
[----:B------:R-:W-:Y:S01]  /*6890*/  F2FP.TF32.F32.PACK_B R79, R79 ;  /* 0x0000004fff4f723e */ /* 0x000fe200024050ff */
[----:B------:R-:W-:Y:S01]  /*68a0*/  @P2 STG.E desc[UR52][R2.64+0x184], R73 ;  /* 0x0001844902002986 */ /* 0x000fe2000c101934 */
[----:B------:R-:W-:-:S02]  /*68b0*/  ISETP.GT.AND P3, PT, R0, RZ, P5 ;  /* 0x000000ff0000720c */ /* 0x000fc40002f64270 */
[----:B------:R-:W-:Y:S01]  /*68c0*/  ISETP.GT.AND P5, PT, R0, 0x8, P5 ;  /* 0x000000080000780c */ /* 0x000fe20002fa4270 */
[----:B------:R1:W-:Y:S01]  /*68d0*/  @P0 STG.E desc[UR52][R4.64+0x180], R9 ;  /* 0x0001800904000986 */ /* 0x0003e2000c101934 */
[C---:B------:R-:W-:Y:S02]  /*68e0*/  ISETP.GT.AND P2, PT, R18.reuse, 0x71, PT ;  /* 0x000000711200780c */ /* 0x040fe40003f44270 */
[----:B------:R-:W-:Y:S01]  /*68f0*/  ISETP.GT.AND P0, PT, R18, 0x79, PT ;  /* 0x000000791200780c */ /* 0x000fe20003f04270 */
[-C--:B0-----:R-:W-:Y:S01]  /*6900*/  FMUL R7, R76, R22.reuse ;  /* 0x000000164c077220 */ /* 0x081fe20000400000 */
[----:B------:R-:W-:Y:S01]  /*6910*/  @P1 STG.E desc[UR52][R4.64+0x184], R75 ;  /* 0x0001844b04001986 */ /* 0x000fe2000c101934 */
[----:B------:R-:W-:Y:S02]  /*6920*/  ISETP.GT.AND P1, PT, R18, 0x78, PT ;  /* 0x000000781200780c */ /* 0x000fe40003f24270 */
[----:B------:R-:W-:Y:S02]  /*6930*/  F2FP.TF32.F32.PACK_B R81, R81 ;  /* 0x00000051ff51723e */ /* 0x000fe400024050ff */
[----:B------:R-:W-:Y:S01]  /*6940*/  F2FP.TF32.F32.PACK_B R7, R7 ;  /* 0x00000007ff07723e */ /* 0x000fe200024050ff */
[----:B-1----:R-:W-:Y:S01]  /*6950*/  FMUL R9, R78, R22 ;  /* 0x000000164e097220 */ /* 0x002fe20000400000 */
[----:B------:R-:W-:-:S03]  /*6960*/  F2FP.TF32.F32.PACK_B R11, R11 ;  /* 0x0000000bff0b723e */ /* 0x000fc600024050ff */
[----:B------:R0:W-:Y:S01]  /*6970*/  @P3 STG.E desc[UR52][R2.64+0x1a0], R7 ;  /* 0x0001a00702003986 */ /* 0x0001e2000c101934 */
[----:B------:R-:W-:Y:S02]  /*6980*/  ISETP.GT.AND P3, PT, R18, 0x70, PT ;  /* 0x000000701200780c */ /* 0x000fe40003f64270 */
[----:B------:R-:W-:Y:S01]  /*6990*/  F2FP.TF32.F32.PACK_B R9, R9 ;  /* 0x00000009ff09723e */ /* 0x000fe200024050ff */
[----:B------:R-:W-:Y:S01]  /*69a0*/  @P6 STG.E desc[UR52][R2.64+0x1a4], R77 ;  /* 0x0001a44d02006986 */ /* 0x000fe2000c101934 */
[C---:B------:R-:W-:Y:S02]  /*69b0*/  ISETP.GT.AND P6, PT, R0.reuse, RZ, P3 ;  /* 0x000000ff0000720c */ /* 0x040fe40001fc4270 */
[C---:B------:R-:W-:Y:S01]  /*69c0*/  ISETP.GT.AND P3, PT, R0.reuse, 0x8, P3 ;  /* 0x000000080000780c */ /* 0x040fe20001f64270 */
[----:B------:R-:W-:Y:S01]  /*69d0*/  @P5 STG.E desc[UR52][R4.64+0x1a0], R9 ;  /* 0x0001a00904005986 */ /* 0x000fe2000c101934 */
[C---:B------:R-:W-:Y:S02]  /*69e0*/  ISETP.GT.AND P5, PT, R0.reuse, RZ, P2 ;  /* 0x000000ff0000720c */ /* 0x040fe400017a4270 */
[----:B------:R-:W-:Y:S01]  /*69f0*/  ISETP.GT.AND P2, PT, R0, 0x8, P2 ;  /* 0x000000080000780c */ /* 0x000fe20001744270 */
[----:B0-----:R-:W-:Y:S01]  /*6a00*/  FMUL R7, R80, R22 ;  /* 0x0000001650077220 */ /* 0x001fe20000400000 */
[----:B------:R-:W-:Y:S01]  /*6a10*/  @P4 STG.E desc[UR52][R4.64+0x1a4], R79 ;  /* 0x0001a44f04004986 */ /* 0x000fe2000c101934 */
[----:B------:R-:W-:-:S02]  /*6a20*/  ISETP.GT.AND P4, PT, R0, RZ, P1 ;  /* 0x000000ff0000720c */ /* 0x000fc40000f84270 */
[C---:B------:R-:W-:Y:S02]  /*6a30*/  ISETP.GT.AND P1, PT, R0.reuse, 0x8, P1 ;  /* 0x000000080000780c */ /* 0x040fe40000f24270 */
[----:B------:R-:W-:Y:S02]  /*6a40*/  F2FP.TF32.F32.PACK_B R7, R7 ;  /* 0x00000007ff07723e */ /* 0x000fe400024050ff */
[----:B------:R-:W-:Y:S02]  /*6a50*/  F2FP.TF32.F32.PACK_B R83, R83 ;  /* 0x00000053ff53723e */ /* 0x000fe400024050ff */
[----:B------:R-:W-:Y:S01]  /*6a60*/  F2FP.TF32.F32.PACK_B R13, R13 ;  /* 0x0000000dff0d723e */ /* 0x000fe200024050ff */
[----:B------:R-:W-:Y:S01]  /*6a70*/  @P6 STG.E desc[UR52][R2.64+0x1c0], R7 ;  /* 0x0001c00702006986 */ /* 0x000fe2000c101934 */
[C---:B------:R-:W-:Y:S02]  /*6a80*/  ISETP.GT.AND P6, PT, R0.reuse, RZ, P0 ;  /* 0x000000ff0000720c */ /* 0x040fe400007c4270 */
[----:B------:R-:W-:Y:S01]  /*6a90*/  ISETP.GT.AND P0, PT, R0, 0x8, P0 ;  /* 0x000000080000780c */ /* 0x000fe20000704270 */
[----:B------:R-:W-:Y:S01]  /*6aa0*/  @P5 STG.E desc[UR52][R2.64+0x1c4], R81 ;  /* 0x0001c45102005986 */ /* 0x000fe2000c101934 */
[----:B------:R-:W-:-:S02]  /*6ab0*/  F2FP.TF32.F32.PACK_B R85, R85 ;  /* 0x00000055ff55723e */ /* 0x000fc400024050ff */
[----:B------:R-:W-:Y:S01]  /*6ac0*/  F2FP.TF32.F32.PACK_B R15, R15 ;  /* 0x0000000fff0f723e */ /* 0x000fe200024050ff */
[----:B------:R-:W-:Y:S01]  /*6ad0*/  @P3 STG.E desc[UR52][R4.64+0x1c0], R11 ;  /* 0x0001c00b04003986 */ /* 0x000fe2000c101934 */
[----:B------:R-:W-:-:S03]  /*6ae0*/  F2FP.TF32.F32.PACK_B R87, R87 ;  /* 0x00000057ff57723e */ /* 0x000fc600024050ff */
[----:B------:R-:W-:Y:S04]  /*6af0*/  @P2 STG.E desc[UR52][R4.64+0x1c4], R83 ;  /* 0x0001c45304002986 */ /* 0x000fe8000c101934 */
[----:B------:R-:W-:Y:S04]  /*6b00*/  @P4 STG.E desc[UR52][R2.64+0x1e0], R13 ;  /* 0x0001e00d02004986 */ /* 0x000fe8000c101934 */
[----:B------:R0:W-:Y:S02]  /*6b10*/  @P6 STG.E desc[UR52][R2.64+0x1e4], R85 ;  /* 0x0001e45502006986 */ /* 0x0001e4000c101934 */
[----:B0-----:R-:W-:-:S02]  /*6b20*/  @P1 IMAD.MOV.U32 R2, RZ, RZ, R4 ;  /* 0x000000ffff021224 */ /* 0x001fc400078e0004 */
[----:B------:R-:W-:-:S05]  /*6b30*/  @P1 IMAD.MOV.U32 R3, RZ, RZ, R5 ;  /* 0x000000ffff031224 */ /* 0x000fca00078e0005 */
[----:B------:R0:W-:Y:S04]  /*6b40*/  @P1 STG.E desc[UR52][R2.64+0x1e0], R15 ;  /* 0x0001e00f02001986 */ /* 0x0001e8000c101934 */
[----:B------:R0:W-:Y:S02]  /*6b50*/  @P0 STG.E desc[UR52][R4.64+0x1e4], R87 ;  /* 0x0001e45704000986 */ /* 0x0001e4000c101934 */
.L_x_157:
[----:B------:R-:W-:Y:S05]  /*6b60*/  BSYNC B0 ;  /* 0x0000000000007941 */ /* 0x000fea0003800000 */
.L_x_31:
[----:B0-----:R-:W-:Y:S01]  /*6b70*/  IMAD.U32 R2, RZ, RZ, UR54 ;  /* 0x00000036ff027e24 */ /* 0x001fe2000f8e00ff */
[----:B------:R-:W-:Y:S01]  /*6b80*/  ULDC.64 UR4, c[0x0][0x650] ;  /* 0x0001940000047ab9 */ /* 0x000fe20000000a00 */
[----:B------:R-:W-:Y:S01]  /*6b90*/  IMAD.U32 R3, RZ, RZ, UR55 ;  /* 0x00000037ff037e24 */ /* 0x000fe2000f8e00ff */
[----:B------:R0:W-:Y:S01]  /*6ba0*/  SYNCS.ARRIVE.TRANS64.A1T0 RZ, [R96+UR50], RZ ;  /* 0x000000ff60ff79a7 */ /* 0x0001e20008100032 */
[----:B------:R-:W-:Y:S01]  /*6bb0*/  PRMT R0, RZ, 0x7610, R0 ;  /* 0x00007610ff007816 */ /* 0x000fe20000000000 */
[----:B------:R-:W-:Y:S01]  /*6bc0*/  IMAD.MOV.U32 R18, RZ, RZ, -0x1 ;  /* 0xffffffffff127424 */ /* 0x000fe200078e00ff */
[----:B------:R-:W-:Y:S01]  /*6bd0*/  LEA R16, P0, R2, R16, 0x1 ;  /* 0x0000001002107211 */ /* 0x000fe200078008ff */
[----:B------:R-:W-:Y:S02]  /*6be0*/  IMAD.MOV.U32 R2, RZ, RZ, -0x1 ;  /* 0xffffffffff027424 */ /* 0x000fe400078e00ff */
[----:B------:R-:W-:Y:S01]  /*6bf0*/  IMAD.MOV.U32 R19, RZ, RZ, -0x1 ;  /* 0xffffffffff137424 */ /* 0x000fe200078e00ff */
[----:B------:R-:W-:-:S02]  /*6c00*/  IADD3.X R17, R17, UR36, RZ, P0, !PT ;  /* 0x0000002411117c10 */ /* 0x000fc400087fe4ff */
[----:B------:R-:W-:-:S04]  /*6c10*/  ISETP.GE.U32.AND P0, PT, R16, UR4, PT ;  /* 0x0000000410007c0c */ /* 0x000fc8000bf06070 */
[----:B------:R-:W-:-:S13]  /*6c20*/  ISETP.GE.U32.AND.EX P0, PT, R17, UR5, PT, P0 ;  /* 0x0000000511007c0c */ /* 0x000fda000bf06100 */
[----:B0-----:R-:W-:Y:S05]  /*6c30*/  @P0 BRA `(.L_x_158) ;  /* 0x0000000400700947 */ /* 0x001fea0003800000 */
[----:B------:R-:W0:Y:S01]  /*6c40*/  S2UR UR7, SR_CTAID.X ;  /* 0x00000000000779c3 */ /* 0x000e220000002500 */
[----:B------:R-:W-:Y:S01]  /*6c50*/  ULDC.64 UR4, c[0x0][0x628] ;  /* 0x00018a0000047ab9 */ /* 0x000fe20000000a00 */
[----:B------:R-:W-:Y:S01]  /*6c60*/  ULDC UR6, c[0x0][0x150] ;  /* 0x0000540000067ab9 */ /* 0x000fe20000000800 */
[----:B------:R-:W-:Y:S01]  /*6c70*/  ISETP.NE.U32.AND P0, PT, RZ, UR4, PT ;  /* 0x00000004ff007c0c */ /* 0x000fe2000bf05070 */
[----:B------:R-:W-:Y:S01]  /*6c80*/  ULDC UR15, c[0x0][0x630] ;  /* 0x00018c00000f7ab9 */ /* 0x000fe20000000800 */
[C---:B------:R-:W-:Y:S02]  /*6c90*/  R2UR UR17, R16.reuse ;  /* 0x00000000101172ca */ /* 0x040fe400000e0000 */
[----:B------:R-:W-:Y:S01]  /*6ca0*/  ISETP.NE.AND.EX P0, PT, RZ, UR5, PT, P0 ;  /* 0x00000005ff007c0c */ /* 0x000fe2000bf05300 */
[----:B------:R-:W1:Y:S01]  /*6cb0*/  S2UR UR16, SR_CTAID.Y ;  /* 0x00000000001079c3 */ /* 0x000e620000002600 */
[----:B------:R-:W-:Y:S02]  /*6cc0*/  R2UR UR12, R16 ;  /* 0x00000000100c72ca */ /* 0x000fe400000e0000 */
[----:B------:R-:W-:-:S02]  /*6cd0*/  R2UR UR13, R17 ;  /* 0x00000000110d72ca */ /* 0x000fc400000e0000 */
[----:B0-----:R-:W-:-:S05]  /*6ce0*/  I2FP.F32.U32 R0, UR7 ;  /* 0x0000000700007c45 */ /* 0x001fca0008201000 */
[----:B------:R-:W-:Y:S01]  /*6cf0*/  FMUL R0, R0, UR6 ;  /* 0x0000000600007c20 */ /* 0x000fe20008400000 */
[----:B------:R-:W-:Y:S01]  /*6d00*/  ULDC UR6, c[0x0][0x154] ;  /* 0x0000550000067ab9 */ /* 0x000fe20000000800 */
[----:B-1----:R-:W-:-:S04]  /*6d10*/  I2FP.F32.U32 R2, UR16 ;  /* 0x0000001000027c45 */ /* 0x002fc80008201000 */
[----:B------:R-:W0:Y:S01]  /*6d20*/  F2I.U32.TRUNC.NTZ R0, R0 ;  /* 0x0000000000007305 */ /* 0x000e22000020f000 */
[----:B------:R-:W-:Y:S01]  /*6d30*/  FMUL R2, R2, UR6 ;  /* 0x0000000602027c20 */ /* 0x000fe20008400000 */
[----:B------:R-:W-:Y:S06]  /*6d40*/  @!P0 BRA `(.L_x_159) ;  /* 0x0000000000308947 */ /* 0x000fec0003800000 */
        /* <DEDUP_REMOVED lines=12> */
.L_x_159:
[----:B------:R-:W-:Y:S01]  /*6e10*/  USHF.R.U64 UR6, UR12, UR15, UR13 ;  /* 0x0000000f0c067299 */ /* 0x000fe2000800120d */
[----:B------:R-:W-:Y:S01]  /*6e20*/  R2UR UR5, R17 ;  /* 0x00000000110572ca */ /* 0x000fe200000e0000 */
[----:B------:R-:W-:Y:S01]  /*6e30*/  USHF.R.U32.HI UR4, URZ, UR15, UR13 ;  /* 0x0000000f3f047299 */ /* 0x000fe2000801160d */
[----:B------:R-:W1:Y:S01]  /*6e40*/  F2I.U32.TRUNC.NTZ R2, R2 ;  /* 0x0000000200027305 */ /* 0x000e62000020f000 */
[----:B------:R-:W-:Y:S01]  /*6e50*/  UIADD3 UR9, UP0, URZ, -UR6, URZ ;  /* 0x800000063f097290 */ /* 0x000fe2000ff1e03f */
[----:B------:R-:W-:Y:S01]  /*6e60*/  ULDC.64 UR10, c[0x0][0x620] ;  /* 0x00018800000a7ab9 */ /* 0x000fe20000000a00 */
[----:B------:R-:W-:Y:S02]  /*6e70*/  ULDC UR14, c[0x0][0x608] ;  /* 0x00018200000e7ab9 */ /* 0x000fe40000000800 */
[----:B------:R-:W-:Y:S01]  /*6e80*/  UIADD3.X UR4, URZ, ~UR4, URZ, UP0, !UPT ;  /* 0x800000043f047290 */ /* 0x000fe200087fe43f */
[----:B------:R-:W-:Y:S01]  /*6e90*/  ULDC UR15, c[0x0][0x658] ;  /* 0x00019600000f7ab9 */ /* 0x000fe20000000800 */
[----:B------:R-:W-:-:S02]  /*6ea0*/  ULDC UR12, c[0x0][0x144] ;  /* 0x00005100000c7ab9 */ /* 0x000fc40000000800 */
[----:B------:R-:W-:Y:S01]  /*6eb0*/  UIMAD UR8, UR4, UR10, URZ ;  /* 0x0000000a040872a4 */ /* 0x000fe2000f8e023f */
[----:B------:R-:W-:Y:S02]  /*6ec0*/  ULDC UR22, c[0x0][0x148] ;  /* 0x0000520000167ab9 */ /* 0x000fe40000000800 */
[----:B------:R-:W-:Y:S01]  /*6ed0*/  UMOV UR4, UR17 ;  /* 0x0000001100047c82 */ /* 0x000fe20008000000 */
[----:B------:R-:W-:Y:S02]  /*6ee0*/  UIMAD UR8, UR9, UR11, UR8 ;  /* 0x0000000b090872a4 */ /* 0x000fe4000f8e0208 */
[----:B------:R-:W-:Y:S01]  /*6ef0*/  UIMAD.WIDE.U32 UR4, UR9, UR10, UR4 ;  /* 0x0000000a090472a5 */ /* 0x000fe2000f8e0004 */
[----:B0-----:R-:W-:Y:S01]  /*6f00*/  R2UR UR9, R0 ;  /* 0x00000000000972ca */ /* 0x001fe200000e0000 */
[----:B------:R-:W-:Y:S01]  /*6f10*/  ULDC UR20, c[0x0][0x648] ;  /* 0x0001920000147ab9 */ /* 0x000fe20000000800 */
[----:B-1----:R-:W-:Y:S01]  /*6f20*/  R2UR UR13, R2 ;  /* 0x00000000020d72ca */ /* 0x002fe200000e0000 */
[----:B------:R-:W-:Y:S01]  /*6f30*/  UIADD3 UR8, UR5, UR8, URZ ;  /* 0x0000000805087290 */ /* 0x000fe2000fffe03f */
[----:B------:R-:W-:-:S02]  /*6f40*/  ULDC UR21, c[0x0][0x638] ;  /* 0x00018e0000157ab9 */ /* 0x000fc40000000800 */
[----:B------:R-:W-:Y:S02]  /*6f50*/  ULDC UR5, c[0x0][0x618] ;  /* 0x0001860000057ab9 */ /* 0x000fe40000000800 */
[----:B------:R-:W-:Y:S02]  /*6f60*/  USHF.R.U64 UR10, UR4, UR5, UR8 ;  /* 0x00000005040a7299 */ /* 0x000fe40008001208 */
[----:B------:R-:W-:-:S03]  /*6f70*/  USHF.R.U32.HI UR8, URZ, UR5, UR8 ;  /* 0x000000053f087299 */ /* 0x000fc60008011608 */
[----:B------:R-:W-:Y:S01]  /*6f80*/  ULDC.64 UR4, c[0x0][0x640] ;  /* 0x0001900000047ab9 */ /* 0x000fe20000000a00 */
[----:B------:R-:W-:Y:S01]  /*6f90*/  USHF.R.U64 UR11, UR10, UR14, UR8 ;  /* 0x0000000e0a0b7299 */ /* 0x000fe20008001208 */
[----:B------:R-:W-:Y:S01]  /*6fa0*/  ISETP.NE.U32.AND P0, PT, RZ, UR4, PT ;  /* 0x00000004ff007c0c */ /* 0x000fe2000bf05070 */
[----:B------:R-:W-:Y:S02]  /*6fb0*/  USHF.R.U32.HI UR8, URZ, UR14, UR8 ;  /* 0x0000000e3f087299 */ /* 0x000fe40008011608 */
[----:B------:R-:W-:Y:S01]  /*6fc0*/  UIADD3 UR9, -UR9, URZ, URZ ;  /* 0x0000003f09097290 */ /* 0x000fe2000fffe13f */
[----:B------:R-:W-:Y:S01]  /*6fd0*/  ISETP.NE.AND.EX P0, PT, RZ, UR5, PT, P0 ;  /* 0x00000005ff007c0c */ /* 0x000fe2000bf05300 */
[----:B------:R-:W-:Y:S02]  /*6fe0*/  USHF.R.U64 UR17, UR11, UR15, UR8 ;  /* 0x0000000f0b117299 */ /* 0x000fe40008001208 */
[----:B------:R-:W-:Y:S02]  /*6ff0*/  UIADD3 UR18, -UR13, URZ, URZ ;  /* 0x0000003f0d127290 */ /* 0x000fe4000fffe13f */
[----:B------:R-:W-:-:S02]  /*7000*/  USHF.R.U32.HI UR15, URZ, UR15, UR8 ;  /* 0x0000000f3f0f7299 */ /* 0x000fc40008011608 */
[----:B------:R-:W-:Y:S01]  /*7010*/  UIMAD UR19, UR12, UR9, UR7 ;  /* 0x000000090c1372a4 */ /* 0x000fe2000f8e0207 */
[----:B------:R-:W-:-:S05]  /*7020*/  UMOV UR14, UR17 ;  /* 0x00000011000e7c82 */ /* 0x000fca0008000000 */
[----:B------:R-:W-:Y:S06]  /*7030*/  @!P0 BRA `(.L_x_160) ;  /* 0x0000000000288947 */ /* 0x000fec0003800000 */
        /* <DEDUP_REMOVED lines=10> */
.L_x_160:
        /* <DEDUP_REMOVED lines=9> */
[----:B------:R-:W-:Y:S01]  /*7170*/  UIMAD UR5, UR7, UR21, UR17 ;  /* 0x00000015070572a4 */ /* 0x000fe2000f8e0211 */
[----:B------:R-:W-:Y:S02]  /*7180*/  ULDC UR8, c[0x0][0x600] ;  /* 0x0001800000087ab9 */ /* 0x000fe40000000800 */
[----:B------:R-:W-:Y:S01]  /*7190*/  ULDC UR7, c[0x0][0x610] ;  /* 0x0001840000077ab9 */ /* 0x000fe20000000800 */
[----:B------:R-:W-:Y:S02]  /*71a0*/  UIMAD UR5, UR5, UR8, UR10 ;  /* 0x00000008050572a4 */ /* 0x000fe4000f8e020a */
[----:B------:R-:W-:-:S04]  /*71b0*/  UIMAD UR4, UR4, UR7, UR19 ;  /* 0x00000007040472a4 */ /* 0x000fc8000f8e0213 */
[----:B------:R-:W-:Y:S02]  /*71c0*/  USEL UR7, UR5, UR4, !UP0 ;  /* 0x0000000405077287 */ /* 0x000fe4000c000000 */
[----:B------:R-:W-:-:S04]  /*71d0*/  USEL UR4, UR4, UR5, !UP0 ;  /* 0x0000000504047287 */ /* 0x000fc8000c000000 */
[----:B------:R-:W-:Y:S02]  /*71e0*/  IMAD.U32 R2, RZ, RZ, UR7 ;  /* 0x00000007ff027e24 */ /* 0x000fe4000f8e00ff */
[----:B------:R-:W-:-:S07]  /*71f0*/  IMAD.U32 R18, RZ, RZ, UR4 ;  /* 0x00000004ff127e24 */ /* 0x000fce000f8e00ff */
.L_x_158:
[----:B------:R-:W-:Y:S01]  /*7200*/  ULEA UR5, UR38, UR44, 0x1 ;  /* 0x0000002c26057291 */ /* 0x000fe2000f8e083f */
[----:B------:R-:W-:Y:S01]  /*7210*/  LOP3.LUT P0, RZ, R0, 0xff, RZ, 0xc0, !PT ;  /* 0x000000ff00ff7812 */ /* 0x000fe2000780c0ff */
[----:B------:R-:W-:Y:S01]  /*7220*/  ULOP3.LUT UR44, UR44, 0x1, URZ, 0xc0, !UPT ;  /* 0x000000012c2c7892 */ /* 0x000fe2000f8ec03f */
[----:B------:R-:W-:Y:S01]  /*7230*/  LOP3.LUT R98, R98, 0x1, RZ, 0x3c, !PT ;  /* 0x0000000162627812 */ /* 0x000fe200078e3cff */
[----:B------:R-:W-:Y:S02]  /*7240*/  USHF.R.U32.HI UR4, URZ, 0x1, UR5 ;  /* 0x000000013f047899 */ /* 0x000fe40008011605 */
[----:B------:R-:W-:Y:S02]  /*7250*/  UISETP.GT.U32.AND UP0, UPT, UR5, 0x1, UPT ;  /* 0x000000010500788c */ /* 0x000fe4000bf04070 */
[----:B------:R-:W-:Y:S02]  /*7260*/  ULOP3.LUT UR4, UR4, 0x1, URZ, 0xc0, !UPT ;  /* 0x0000000104047892 */ /* 0x000fe4000f8ec03f */
[----:B------:R-:W-:-:S02]  /*7270*/  UISETP.LT.U32.AND UP0, UPT, UR41, 0xff, UP0 ;  /* 0x000000ff2900788c */ /* 0x000fc40008701070 */
[----:B------:R-:W-:Y:S02]  /*7280*/  UISETP.NE.U32.AND UP1, UPT, UR4, 0x1, UPT ;  /* 0x000000010400788c */ /* 0x000fe4000bf25070 */
[----:B------:R-:W-:Y:S02]  /*7290*/  USEL UR5, URZ, 0x1, !UP0 ;  /* 0x000000013f057887 */ /* 0x000fe4000c000000 */
[----:B------:R-:W-:-:S04]  /*72a0*/  UISETP.GT.U32.AND UP1, UPT, UR41, 0xfe, !UP1 ;  /* 0x000000fe2900788c */ /* 0x000fc8000cf24070 */
[----:B------:R-:W-:-:S04]  /*72b0*/  USEL UR4, URZ, 0x1, !UP1 ;  /* 0x000000013f047887 */ /* 0x000fc8000c800000 */
[----:B------:R-:W-:Y:S01]  /*72c0*/  ULOP3.LUT UR48, UR4, UR48, UR5, 0x96, !UPT ;  /* 0x0000003004307292 */ /* 0x000fe2000f8e9605 */
[----:B------:R-:W-:Y:S11]  /*72d0*/  @P0 BRA `(.L_x_161) ;  /* 0xffffffa000c40947 */ /* 0x000ff6000383ffff */
[----:B------:R-:W-:Y:S05]  /*72e0*/  EXIT ;  /* 0x000000000000794d */ /* 0x000fea0003800000 */
.L_x_12:
[----:B------:R-:W-:-:S08]  /*72f0*/  ISETP.NE.AND P0, PT, RZ, UR8, PT ;  /* 0x00000008ff007c0c */ /* 0x000fd0000bf05270 */
[----:B-----5:R-:W0:-:S00]  /*7300*/  USETMAXREG.DEALLOC.CTAPOOL 0x28 ;  /* 0x00000028000079c8 */ /* 0x020e0000080e0500 */
[----:B------:R-:W-:Y:S05]  /*7310*/  @P0 EXIT ;  /* 0x000000000000094d */ /* 0x000fea0003800000 */
[----:B0-----:R-:W-:Y:S01]  /*7320*/  LOP3.LUT P0, RZ, R0, 0xff, RZ, 0xc0, !PT ;  /* 0x000000ff00ff7812 */ /* 0x001fe2000780c0ff */
[----:B------:R-:W-:Y:S02]  /*7330*/  IMAD.MOV.U32 R8, RZ, RZ, 0x1 ;  /* 0x00000001ff087424 */ /* 0x000fe400078e00ff */
[----:B------:R-:W-:-:S10]  /*7340*/  IMAD.MOV.U32 R0, RZ, RZ, RZ ;  /* 0x000000ffff007224 */ /* 0x000fd400078e00ff */
[----:B------:R-:W-:Y:S05]  /*7350*/  @!P0 BRA `(.L_x_162) ;  /* 0x0000000c00a08947 */ /* 0x000fea0003800000 */
[----:B------:R-:W-:Y:S01]  /*7360*/  LOP3.LUT P0, RZ, R4, 0x1f, RZ, 0xc0, !PT ;  /* 0x0000001f04ff7812 */ /* 0x000fe2000780c0ff */
[----:B------:R-:W-:Y:S01]  /*7370*/  ULDC UR21, c[0x0][0x658] ;  /* 0x0001960000157ab9 */ /* 0x000fe20000000800 */
[----:B------:R-:W-:Y:S01]  /*7380*/  UMOV UR4, 0xffffffff ;  /* 0xffffffff00047882 */ /* 0x000fe20000000000 */
[----:B------:R-:W-:Y:S01]  /*7390*/  BSSY B0, `(.L_x_162) ;  /* 0x00000e4000007945 */ /* 0x000fe20003800000 */
[----:B------:R-:W-:Y:S01]  /*73a0*/  USHF.L.U32 UR4, UR4, UR21, URZ ;  /* 0x0000001504047299 */ /* 0x000fe2000800063f */
[C---:B------:R-:W-:Y:S01]  /*73b0*/  ISETP.NE.AND P3, PT, R3.reuse, RZ, PT ;  /* 0x000000ff0300720c */ /* 0x040fe20003f65270 */
[----:B------:R-:W-:Y:S01]  /*73c0*/  IMAD.MOV.U32 R9, RZ, RZ, 0x1 ;  /* 0x00000001ff097424 */ /* 0x000fe200078e00ff */
[----:B------:R-:W-:Y:S01]  /*73d0*/  ISETP.NE.OR P0, PT, R3, RZ, !P0 ;  /* 0x000000ff0300720c */ /* 0x000fe20004705670 */
[----:B------:R-:W-:Y:S01]  /*73e0*/  IMAD.MOV.U32 R8, RZ, RZ, 0x1 ;  /* 0x00000001ff087424 */ /* 0x000fe200078e00ff */
[----:B------:R-:W-:Y:S01]  /*73f0*/  ULDC UR13, c[0x0][0x600] ;  /* 0x00018000000d7ab9 */ /* 0x000fe20000000800 */
[----:B------:R-:W-:Y:S01]  /*7400*/  IMAD.MOV.U32 R0, RZ, RZ, RZ ;  /* 0x000000ffff007224 */ /* 0x000fe200078e00ff */
[----:B------:R-:W-:Y:S01]  /*7410*/  UMOV UR5, 0x1 ;  /* 0x0000000100057882 */ /* 0x000fe20000000000 */
[----:B------:R-:W-:-:S02]  /*7420*/  UIADD3 UR23, UR38, 0x1, URZ ;  /* 0x0000000126177890 */ /* 0x000fc4000fffe03f */
[----:B------:R-:W-:Y:S02]  /*7430*/  ULOP3.LUT UR29, UR39, 0x2, URZ, 0xfc, !UPT ;  /* 0x00000002271d7892 */ /* 0x000fe4000f8efc3f */
[----:B------:R-:W-:Y:S02]  /*7440*/  UIADD3 UR13, UR13, -0x1, URZ ;  /* 0xffffffff0d0d7890 */ /* 0x000fe4000fffe03f */
[----:B------:R-:W-:Y:S02]  /*7450*/  USHF.L.U32 UR21, UR5, UR21, URZ ;  /* 0x0000001505157299 */ /* 0x000fe4000800063f */
[----:B------:R-:W-:Y:S01]  /*7460*/  ULOP3.LUT UR22, URZ, UR4, URZ, 0x33, !UPT ;  /* 0x000000043f167292 */ /* 0x000fe2000f8e333f */
[----:B------:R-:W-:-:S11]  /*7470*/  ULDC.64 UR14, c[0x0][0x198] ;  /* 0x00006600000e7ab9 */ /* 0x000fd60000000a00 */
.L_x_174:
[----:B------:R-:W-:-:S03]  /*7480*/  UMOV UR4, 0xffffffff ;  /* 0xffffffff00047882 */ /* 0x000fc60000000000 */
[----:B------:R-:W-:Y:S05]  /*7490*/  BRA.DIV UR4, `(.L_x_163) ;  /* 0x0000001204207947 */ /* 0x000fea000b800000 */
[----:B------:R-:W-:-:S13]  /*74a0*/  ELECT P6, URZ, PT ;  /* 0x00000000003f782f */ /* 0x000fda00038c0000 */
.L_x_185:
[----:B------:R-:W0:Y:S01]  /*74b0*/  LDC R3, c[0x0][0x28c] ;  /* 0x0000a300ff037b82 */ /* 0x000e220000000800 */
[----:B------:R-:W-:Y:S01]  /*74c0*/  BSSY B1, `(.L_x_164) ;  /* 0x000005b000017945 */ /* 0x000fe20003800000 */
[----:B0-----:R-:W-:-:S13]  /*74d0*/  ISETP.LT.OR P6, PT, R3, 0x1, !P6 ;  /* 0x000000010300780c */ /* 0x001fda00077c1670 */
[----:B------:R-:W-:Y:S05]  /*74e0*/  @P6 BRA `(.L_x_165) ;  /* 0x0000000400606947 */ /* 0x000fea0003800000 */
[----:B------:R-:W-:Y:S02]  /*74f0*/  IMAD.SHL.U32 R6, R2, 0x80, RZ ;  /* 0x0000008002067824 */ /* 0x000fe400078e00ff */
[----:B------:R-:W-:Y:S02]  /*7500*/  IMAD.SHL.U32 R18, R18, 0x40, RZ ;  /* 0x0000004012127824 */ /* 0x000fe400078e00ff */
[----:B------:R-:W-:Y:S02]  /*7510*/  IMAD.MOV.U32 R11, RZ, RZ, RZ ;  /* 0x000000ffff0b7224 */ /* 0x000fe400078e00ff */
[----:B------:R-:W-:Y:S02]  /*7520*/  IMAD.U32 R12, RZ, RZ, UR23 ;  /* 0x00000017ff0c7e24 */ /* 0x000fe4000f8e00ff */
[----:B------:R-:W-:Y:S02]  /*7530*/  IMAD.MOV.U32 R2, RZ, RZ, R8 ;  /* 0x000000ffff027224 */ /* 0x000fe400078e0008 */
[----:B------:R-:W-:-:S07]  /*7540*/  IMAD.MOV.U32 R3, RZ, RZ, R0 ;  /* 0x000000ffff037224 */ /* 0x000fce00078e0000 */
.L_x_169:
[----:B------:R-:W0:Y:S01]  /*7550*/  S2R R5, SR_CgaCtaId ;  /* 0x0000000000057919 */ /* 0x000e220000008800 */
[----:B-1----:R-:W-:-:S04]  /*7560*/  MOV R4, 0x400 ;  /* 0x0000040000047802 */ /* 0x002fc80000000f00 */
[----:B0-----:R-:W-:Y:S02]  /*7570*/  LEA R10, R5, R4, 0x18 ;  /* 0x00000004050a7211 */ /* 0x001fe400078ec0ff */
[----:B------:R-:W-:Y:S01]  /*7580*/  SHF.L.U32 R4, R2, 0x1f, RZ ;  /* 0x0000001f02047819 */ /* 0x000fe200000006ff */
[----:B------:R-:W0:Y:S02]  /*7590*/  @!P3 LDC R5, c[0x0][0x500] ;  /* 0x00014000ff05bb82 */ /* 0x000e240000000800 */
[----:B------:R-:W-:-:S04]  /*75a0*/  IMAD R7, R3, 0x8, R10 ;  /* 0x0000000803077824 */ /* 0x000fc800078e020a */
[----:B------:R-:W1:Y:S02]  /*75b0*/  SYNCS.PHASECHK.TRANS64.TRYWAIT P1, [R7+URZ+0x10], R4 ;  /* 0x00001004070075a7 */ /* 0x000e64000802017f */
[----:B-1----:R-:W-:Y:S05]  /*75c0*/  @!P1 BRA `(.L_x_166) ;  /* 0x0000000c00f49947 */ /* 0x002fea0003800000 */
.L_x_186:
[----:B------:R-:W-:Y:S01]  /*75d0*/  UPRMT UR4, UR29, 0x9910, URZ ;  /* 0x000099101d047896 */ /* 0x000fe2000800003f */
[----:B0-----:R0:W-:Y:S03]  /*75e0*/  @!P3 SYNCS.ARRIVE.TRANS64 RZ, [R7+URZ], R5 ;  /* 0x0000000507ffb9a7 */ /* 0x0011e6000800003f */
[----:B------:R-:W-:-:S06]  /*75f0*/  UISETP.NE.AND UP0, UPT, UR4, 0x2, UPT ;  /* 0x000000020400788c */ /* 0x000fcc000bf05270 */
[----:B------:R-:W-:-:S13]  /*7600*/  PLOP3.LUT P1, PT, PT, PT, UP0, 0x80, 0x0 ;  /* 0x000000000000781c */ /* 0x000fda0003f2f008 */
[----:B0-----:R-:W-:Y:S05]  /*7610*/  @P1 BRA `(.L_x_167) ;  /* 0x0000000000041947 */ /* 0x001fea0003800000 */
[----:B------:R-:W-:Y:S01]  /*7620*/  BPT.TRAP 0x1 ;  /* 0x000000040000795c */ /* 0x000fe20000300000 */
.L_x_167:
[----:B------:R-:W-:Y:S05]  /*7630*/  @P0 BRA `(.L_x_168) ;  /* 0x0000000000040947 */ /* 0x000fea0003800000 */
[----:B------:R-:W-:Y:S01]  /*7640*/  BPT.TRAP 0x1 ;  /* 0x000000040000795c */ /* 0x000fe20000300000 */
.L_x_168:
[----:B------:R-:W-:Y:S01]  /*7650*/  R2UR UR56, R10 ;  /* 0x000000000a3872ca */ /* 0x000fe200000e0000 */
[----:B------:R-:W-:Y:S01]  /*7660*/  IMAD R10, R3, 0x8000, R10 ;  /* 0x00008000030a7824 */ /* 0x000fe200078e020a */
[----:B------:R-:W-:Y:S01]  /*7670*/  R2UR UR10, R11 ;  /* 0x000000000b0a72ca */ /* 0x000fe200000e0000 */
[----:B------:R-:W-:Y:S01]  /*7680*/  UIADD3 UR30, UP0, UR14, 0xf0, URZ ;  /* 0x000000f00e1e7890 */ /* 0x000fe2000ff1e03f */
[----:B------:R-:W-:Y:S01]  /*7690*/  R2UR UR16, R3 ;  /* 0x00000000031072ca */ /* 0x000fe200000e0000 */
[----:B------:R-:W-:Y:S01]  /*76a0*/  VIADD R12, R12, 0xffffffff ;  /* 0xffffffff0c0c7836 */ /* 0x000fe20000000000 */
[----:B------:R-:W-:Y:S01]  /*76b0*/  R2UR UR32, R10 ;  /* 0x000000000a2072ca */ /* 0x000fe200000e0000 */
[----:B------:R-:W-:Y:S01]  /*76c0*/  UIADD3.X UR31, URZ, UR15, URZ, UP0, !UPT ;  /* 0x0000000f3f1f7290 */ /* 0x000fe200087fe43f */
[----:B------:R-:W-:Y:S01]  /*76d0*/  R2UR UR9, R7 ;  /* 0x00000000070972ca */ /* 0x000fe200000e0000 */
[----:B------:R-:W-:Y:S01]  /*76e0*/  UIADD3 UR6, UP1, UR14, 0x1f0, URZ ;  /* 0x000001f00e067890 */ /* 0x000fe2000ff3e03f */
[----:B------:R-:W-:Y:S01]  /*76f0*/  R2UR UR11, R18 ;  /* 0x00000000120b72ca */ /* 0x000fe200000e0000 */
[----:B------:R-:W-:Y:S01]  /*7700*/  UMOV UR4, 0x0 ;  /* 0x0000000000047882 */ /* 0x000fe20000000000 */
[----:B------:R-:W-:Y:S01]  /*7710*/  R2UR UR12, R19 ;  /* 0x00000000130c72ca */ /* 0x000fe200000e0000 */
[----:B------:R-:W-:Y:S01]  /*7720*/  UIADD3 UR56, UR56, 0x10100, URZ ;  /* 0x0001010038387890 */ /* 0x000fe2000fffe03f */
[----:B------:R-:W-:Y:S01]  /*7730*/  R2UR UR59, R6 ;  /* 0x00000000063b72ca */ /* 0x000fe200000e0000 */
[----:B------:R-:W-:Y:S01]  /*7740*/  UIADD3 UR50, UR10, 0x20, URZ ;  /* 0x000000200a327890 */ /* 0x000fe2000fffe03f */
[----:B------:R-:W-:Y:S01]  /*7750*/  ISETP.GT.AND P2, PT, R12, 0x1, PT ;  /* 0x000000010c00780c */ /* 0x000fe20003f44270 */
[----:B------:R-:W-:Y:S01]  /*7760*/  ULEA UR56, UR16, UR56, 0x10 ;  /* 0x0000003810387291 */ /* 0x000fe2000f8e803f */
[----:B------:R-:W-:Y:S01]  /*7770*/  VIADD R3, R3, 0x1 ;  /* 0x0000000103037836 */ /* 0x000fe20000000000 */
[----:B------:R-:W-:Y:S01]  /*7780*/  UIADD3 UR8, UR32, 0x100, URZ ;  /* 0x0000010020087890 */ /* 0x000fe2000fffe03f */
[----:B------:R-:W-:Y:S01]  /*7790*/  VIADD R11, R11, 0x80 ;  /* 0x000000800b0b7836 */ /* 0x000fe20000000000 */
[----:B------:R-:W-:-:S02]  /*77a0*/  UIADD3 UR48, UR32, 0x2100, URZ ;  /* 0x0000210020307890 */ /* 0x000fc4000fffe03f */
[----:B------:R-:W-:Y:S01]  /*77b0*/  UIADD3 UR42, UR10, 0x40, URZ ;  /* 0x000000400a2a7890 */ /* 0x000fe2000fffe03f */
[C---:B------:R-:W-:Y:S01]  /*77c0*/  ISETP.NE.AND P1, PT, R3.reuse, 0x2, PT ;  /* 0x000000020300780c */ /* 0x040fe20003f25270 */
[----:B------:R-:W-:Y:S02]  /*77d0*/  UIADD3 UR40, UR32, 0x4100, URZ ;  /* 0x0000410020287890 */ /* 0x000fe4000fffe03f */
[----:B------:R-:W-:Y:S01]  /*77e0*/  UIADD3 UR34, UR10, 0x60, URZ ;  /* 0x000000600a227890 */ /* 0x000fe2000fffe03f */
[----:B------:R-:W-:Y:S01]  /*77f0*/  SEL R5, RZ, 0x1, P1 ;  /* 0x00000001ff057807 */ /* 0x000fe20000800000 */
[----:B------:R-:W-:Y:S01]  /*7800*/  UIADD3 UR32, UR32, 0x6100, URZ ;  /* 0x0000610020207890 */ /* 0x000fe2000fffe03f */
[----:B------:R-:W-:Y:S01]  /*7810*/  SEL R3, R3, RZ, P1 ;  /* 0x000000ff03037207 */ /* 0x000fe20000800000 */
[----:B------:R-:W-:Y:S01]  /*7820*/  UMOV UR5, 0x10000000 ;  /* 0x1000000000057882 */ /* 0x000fe20000000000 */
[----:B------:R-:W-:Y:S01]  /*7830*/  UIADD3.X UR7, URZ, UR15, URZ, UP1, !UPT ;  /* 0x0000000f3f077290 */ /* 0x000fe20008ffe43f */
[----:B------:R0:W-:Y:S01]  /*7840*/  UTMALDG.3D [UR8], [UR30], desc[UR4] ;  /* 0x000004081e0075b4 */ /* 0x0001e20008011000 */
[----:B------:R-:W-:Y:S01]  /*7850*/  UIADD3 UR24, UR56, 0x4000, URZ ;  /* 0x0000400038187890 */ /* 0x000fe2000fffe03f */
[----:B------:R-:W-:Y:S01]  /*7860*/  LOP3.LUT R2, R2, R5, RZ, 0x3c, !PT ;  /* 0x0000000502027212 */ /* 0x000fe200078e3cff */
[----:B------:R-:W-:Y:S01]  /*7870*/  UIADD3 UR16, UR56, 0x8000, URZ ;  /* 0x0000800038107890 */ /* 0x000fe2000fffe03f */
[----:B------:R-:W-:Y:S01]  /*7880*/  UMOV UR49, UR9 ;  /* 0x0000000900317c82 */ /* 0x000fe20008000000 */
        /* <DEDUP_REMOVED lines=8> */
[----:B------:R2:W-:Y:S01]  /*7910*/  UTMALDG.3D [UR48], [UR30], desc[UR4] ;  /* 0x000004301e0075b4 */ /* 0x0005e20008011000 */
        /* <DEDUP_REMOVED lines=9> */
[----:B0-----:R-:W-:Y:S01]  /*79b0*/  UIADD3 UR8, UR56, 0xc000, URZ ;  /* 0x0000c00038087890 */ /* 0x001fe2000fffe03f */
[----:B------:R-:W-:Y:S01]  /*79c0*/  UMOV UR19, UR59 ;  /* 0x0000003b00137c82 */ /* 0x000fe20008000000 */
[----:B------:R-:W-:Y:S01]  /*79d0*/  UMOV UR20, UR12 ;  /* 0x0000000c00147c82 */ /* 0x000fe20008000000 */
[----:B------:R-:W-:Y:S01]  /*79e0*/  UMOV UR18, UR42 ;  /* 0x0000002a00127c82 */ /* 0x000fe20008000000 */
[----:B------:R-:W-:Y:S01]  /*79f0*/  UMOV UR11, UR59 ;  /* 0x0000003b000b7c82 */ /* 0x000fe20008000000 */
[----:B------:R2:W-:Y:S01]  /*7a00*/  UTMALDG.3D [UR32], [UR30], desc[UR4] ;  /* 0x000004201e0075b4 */ /* 0x0005e20008011000 */
[----:B------:R-:W-:Y:S01]  /*7a10*/  UMOV UR10, UR34 ;  /* 0x00000022000a7c82 */ /* 0x000fe20008000000 */
[----:B------:R2:W-:Y:S01]  /*7a20*/  UTMALDG.3D [UR56], [UR6], desc[UR4] ;  /* 0x00000438060075b4 */ /* 0x0005e20008011000 */
[----:B------:R2:W-:Y:S01]  /*7a30*/  UTMALDG.3D [UR24], [UR6], desc[UR4] ;  /* 0x00000418060075b4 */ /* 0x0005e20008011000 */
[----:B------:R2:W-:Y:S01]  /*7a40*/  UTMALDG.3D [UR16], [UR6], desc[UR4] ;  /* 0x00000410060075b4 */ /* 0x0005e20008011000 */
[----:B------:R2:W-:Y:S02]  /*7a50*/  UTMALDG.3D [UR8], [UR6], desc[UR4] ;  /* 0x00000408060075b4 */ /* 0x0005e40008011000 */
[----:B--2---:R-:W-:Y:S05]  /*7a60*/  @P2 BRA `(.L_x_169) ;  /* 0xfffffff800b82947 */ /* 0x004fea000383ffff */
.L_x_165:
[----:B------:R-:W-:Y:S05]  /*7a70*/  BSYNC B1 ;  /* 0x0000000000017941 */ /* 0x000fea0003800000 */
.L_x_164:
[----:B------:R-:W-:Y:S01]  /*7a80*/  LOP3.LUT P4, RZ, R9, 0xff, RZ, 0xc0, !PT ;  /* 0x000000ff09ff7812 */ /* 0x000fe2000788c0ff */
[----:B------:R-:W-:Y:S01]  /*7a90*/  VIADD R0, R0, UR38 ;  /* 0x0000002600007c36 */ /* 0x000fe20008000000 */
[----:B------:R-:W-:Y:S01]  /*7aa0*/  ULDC.64 UR4, c[0x0][0x650] ;  /* 0x0001940000047ab9 */ /* 0x000fe20000000a00 */
[----:B------:R-:W-:Y:S01]  /*7ab0*/  BSSY B1, `(.L_x_170) ;  /* 0x000006f000017945 */ /* 0x000fe20003800000 */
[----:B------:R-:W-:Y:S01]  /*7ac0*/  IMAD.MOV.U32 R18, RZ, RZ, -0x1 ;  /* 0xffffffffff127424 */ /* 0x000fe200078e00ff */
[----:B------:R-:W-:Y:S01]  /*7ad0*/  PRMT R9, RZ, 0x7610, R9 ;  /* 0x00007610ff097816 */ /* 0x000fe20000000009 */
[----:B------:R-:W-:Y:S01]  /*7ae0*/  IMAD.MOV.U32 R19, RZ, RZ, -0x1 ;  /* 0xffffffffff137424 */ /* 0x000fe200078e00ff */
[C---:B------:R-:W-:Y:S02]  /*7af0*/  ISETP.GT.U32.AND P1, PT, R0.reuse, 0x1, PT ;  /* 0x000000010000780c */ /* 0x040fe40003f24070 */
[----:B------:R-:W-:Y:S02]  /*7b00*/  SHF.R.U32.HI R2, RZ, 0x1, R0 ;  /* 0x00000001ff027819 */ /* 0x000fe40000011600 */
[----:B------:R-:W-:-:S02]  /*7b10*/  LOP3.LUT R0, R0, 0x1, RZ, 0xc0, !PT ;  /* 0x0000000100007812 */ /* 0x000fc400078ec0ff */
[----:B-1----:R-:W0:Y:S01]  /*7b20*/  @P4 S2R R4, SR_CgaCtaId ;  /* 0x0000000000044919 */ /* 0x002e220000008800 */
[----:B------:R-:W-:Y:S02]  /*7b30*/  @P4 MOV R3, 0x400 ;  /* 0x0000040000034802 */ /* 0x000fe40000000f00 */
[----:B------:R-:W-:-:S04]  /*7b40*/  LOP3.LUT R2, R2, 0x1, RZ, 0xc0, !PT ;  /* 0x0000000102027812 */ /* 0x000fc800078ec0ff */
[----:B------:R-:W-:Y:S02]  /*7b50*/  ISETP.NE.U32.AND P2, PT, R2, 0x1, PT ;  /* 0x000000010200780c */ /* 0x000fe40003f45070 */
[----:B0-----:R-:W-:Y:S01]  /*7b60*/  @P4 LEA R3, R4, R3, 0x18 ;  /* 0x0000000304034211 */ /* 0x001fe200078ec0ff */
[----:B------:R-:W-:-:S03]  /*7b70*/  IMAD.U32 R4, RZ, RZ, UR38 ;  /* 0x00000026ff047e24 */ /* 0x000fc6000f8e00ff */
[----:B------:R0:W-:Y:S01]  /*7b80*/  @P4 SYNCS.ARRIVE.TRANS64.A1T0 RZ, [R3+URZ+0x58], RZ ;  /* 0x000058ff03ff49a7 */ /* 0x0001e2000810003f */
[----:B------:R-:W-:Y:S02]  /*7b90*/  IADD3 R16, P4, R16, UR54, RZ ;  /* 0x0000003610107c10 */ /* 0x000fe4000ff9e0ff */
[----:B------:R-:W-:Y:S02]  /*7ba0*/  ISETP.LT.U32.AND P1, PT, R4, 0x2, P1 ;  /* 0x000000020400780c */ /* 0x000fe40000f21070 */
[----:B------:R-:W-:Y:S02]  /*7bb0*/  IADD3.X R17, R17, UR37, RZ, P4, !PT ;  /* 0x0000002511117c10 */ /* 0x000fe4000a7fe4ff */
[----:B------:R-:W-:Y:S02]  /*7bc0*/  ISETP.GE.U32.AND P4, PT, R16, UR4, PT ;  /* 0x0000000410007c0c */ /* 0x000fe4000bf86070 */
[----:B0-----:R-:W-:Y:S02]  /*7bd0*/  SEL R3, RZ, 0x1, !P1 ;  /* 0x00000001ff037807 */ /* 0x001fe40004800000 */
[----:B------:R-:W-:-:S02]  /*7be0*/  ISETP.GE.U32.AND.EX P1, PT, R17, UR5, PT, P4 ;  /* 0x0000000511007c0c */ /* 0x000fc4000bf26140 */
[----:B------:R-:W-:-:S04]  /*7bf0*/  ISETP.GT.U32.AND P2, PT, R4, 0x1, !P2 ;  /* 0x000000010400780c */ /* 0x000fc80005744070 */
[----:B------:R-:W-:-:S04]  /*7c00*/  SEL R2, RZ, 0x1, !P2 ;  /* 0x00000001ff027807 */ /* 0x000fc80005000000 */
[--C-:B------:R-:W-:Y:S01]  /*7c10*/  LOP3.LUT R8, R2, R8, R3.reuse, 0x96, !PT ;  /* 0x0000000802087212 */ /* 0x100fe200078e9603 */
[----:B------:R-:W-:Y:S01]  /*7c20*/  IMAD.MOV.U32 R2, RZ, RZ, -0x1 ;  /* 0xffffffffff027424 */ /* 0x000fe200078e00ff */
[----:B------:R-:W-:Y:S01]  /*7c30*/  PRMT R3, RZ, 0x7610, R3 ;  /* 0x00007610ff037816 */ /* 0x000fe20000000003 */
[----:B------:R-:W-:Y:S06]  /*7c40*/  @P1 BRA `(.L_x_171) ;  /* 0x0000000400541947 */ /* 0x000fec0003800000 */
[----:B------:R-:W0:Y:S01]  /*7c50*/  S2UR UR4, SR_CTAID.X ;  /* 0x00000000000479c3 */ /* 0x000e220000002500 */
[----:B------:R-:W-:Y:S01]  /*7c60*/  ULDC.64 UR6, c[0x0][0x628] ;  /* 0x00018a0000067ab9 */ /* 0x000fe20000000a00 */
[----:B------:R-:W-:Y:S01]  /*7c70*/  ULDC UR5, c[0x0][0x150] ;  /* 0x0000540000057ab9 */ /* 0x000fe20000000800 */
[----:B------:R-:W-:Y:S01]  /*7c80*/  ISETP.NE.U32.AND P1, PT, RZ, UR6, PT ;  /* 0x00000006ff007c0c */ /* 0x000fe2000bf25070 */
[----:B------:R-:W-:Y:S01]  /*7c90*/  ULDC UR8, c[0x0][0x630] ;  /* 0x00018c0000087ab9 */ /* 0x000fe20000000800 */
[----:B------:R-:W-:Y:S01]  /*7ca0*/  ULDC UR10, c[0x0][0x154] ;  /* 0x00005500000a7ab9 */ /* 0x000fe20000000800 */
[----:B------:R-:W-:Y:S01]  /*7cb0*/  IMAD.MOV.U32 R2, RZ, RZ, R16 ;  /* 0x000000ffff027224 */ /* 0x000fe200078e0010 */
[----:B------:R-:W-:Y:S01]  /*7cc0*/  ISETP.NE.AND.EX P1, PT, RZ, UR7, PT, P1 ;  /* 0x00000007ff007c0c */ /* 0x000fe2000bf25310 */
[----:B------:R-:W1:Y:S01]  /*7cd0*/  S2UR UR9, SR_CTAID.Y ;  /* 0x00000000000979c3 */ /* 0x000e620000002600 */
[----:B0-----:R-:W-:-:S05]  /*7ce0*/  I2FP.F32.U32 R3, UR4 ;  /* 0x0000000400037c45 */ /* 0x001fca0008201000 */
[----:B------:R-:W-:Y:S01]  /*7cf0*/  FMUL R10, R3, UR5 ;  /* 0x00000005030a7c20 */ /* 0x000fe20008400000 */
[----:B------:R-:W-:-:S05]  /*7d00*/  IMAD.MOV.U32 R3, RZ, RZ, R17 ;  /* 0x000000ffff037224 */ /* 0x000fca00078e0011 */
[----:B------:R-:W-:Y:S05]  /*7d10*/  @!P1 BRA `(.L_x_172) ;  /* 0x0000000000289947 */ /* 0x000fea0003800000 */
[----:B------:R-:W-:Y:S02]  /*7d20*/  ULDC UR5, c[0x0][0x634] ;  /* 0x00018d0000057ab9 */ /* 0x000fe40000000800 */
[----:B------:R-:W-:-:S05]  /*7d30*/  IADD3 R7, P1, R16, UR5, RZ ;  /* 0x0000000510077c10 */ /* 0x000fca000ff3e0ff */
[----:B------:R-:W-:-:S04]  /*7d40*/  IMAD.X R11, RZ, RZ, R17, P1 ;  /* 0x000000ffff0b7224 */ /* 0x000fc800008e0611 */
[----:B------:R-:W-:-:S04]  /*7d50*/  IMAD.WIDE.U32 R4, R11, UR6, RZ ;  /* 0x000000060b047c25 */ /* 0x000fc8000f8e00ff */
[----:B------:R-:W-:-:S04]  /*7d60*/  IMAD.WIDE.U32 R4, P1, R7, UR7, R4 ;  /* 0x0000000707047c25 */ /* 0x000fc8000f820004 */
[----:B------:R-:W-:-:S04]  /*7d70*/  IMAD.WIDE.U32 R6, R7, UR6, RZ ;  /* 0x0000000607067c25 */ /* 0x000fc8000f8e00ff */
[----:B------:R-:W-:Y:S01]  /*7d80*/  IMAD.X R3, RZ, RZ, RZ, P1 ;  /* 0x000000ffff037224 */ /* 0x000fe200008e06ff */
[----:B------:R-:W-:Y:S01]  /*7d90*/  IADD3 RZ, P1, R7, R4, RZ ;  /* 0x0000000407ff7210 */ /* 0x000fe20007f3e0ff */
[----:B------:R-:W-:-:S04]  /*7da0*/  IMAD.MOV.U32 R2, RZ, RZ, R5 ;  /* 0x000000ffff027224 */ /* 0x000fc800078e0005 */
[----:B------:R-:W-:-:S08]  /*7db0*/  IMAD.WIDE.U32.X R2, R11, UR7, R2, P1 ;  /* 0x000000070b027c25 */ /* 0x000fd000088e0402 */
.L_x_172:
[--C-:B------:R-:W-:Y:S01]  /*7dc0*/  SHF.R.U64 R19, R2, UR8, R3.reuse ;  /* 0x0000000802137c19 */ /* 0x100fe20008001203 */
[----:B------:R-:W0:Y:S01]  /*7dd0*/  F2I.U32.TRUNC.NTZ R10, R10 ;  /* 0x0000000a000a7305 */ /* 0x000e22000020f000 */
[----:B------:R-:W-:Y:S01]  /*7de0*/  SHF.R.U32.HI R2, RZ, UR8, R3 ;  /* 0x00000008ff027c19 */ /* 0x000fe20008011603 */
[----:B------:R-:W-:Y:S01]  /*7df0*/  ULDC.64 UR6, c[0x0][0x620] ;  /* 0x0001880000067ab9 */ /* 0x000fe20000000a00 */
[----:B------:R-:W-:Y:S01]  /*7e00*/  IADD3 R5, P1, RZ, -R19, RZ ;  /* 0x80000013ff057210 */ /* 0x000fe20007f3e0ff */
[----:B------:R-:W2:Y:S01]  /*7e10*/  LDC R15, c[0x0][0x610] ;  /* 0x00018400ff0f7b82 */ /* 0x000ea20000000800 */
[----:B-1----:R-:W-:Y:S01]  /*7e20*/  I2FP.F32.U32 R4, UR9 ;  /* 0x0000000900047c45 */ /* 0x002fe20008201000 */
[----:B------:R-:W-:Y:S01]  /*7e30*/  ULDC UR8, c[0x0][0x658] ;  /* 0x0001960000087ab9 */ /* 0x000fe20000000800 */
[----:B------:R-:W-:Y:S01]  /*7e40*/  ULDC UR12, c[0x0][0x648] ;  /* 0x00019200000c7ab9 */ /* 0x000fe20000000800 */
[----:B------:R-:W-:Y:S02]  /*7e50*/  IMAD.X R2, RZ, RZ, ~R2, P1 ;  /* 0x000000ffff027224 */ /* 0x000fe400008e0e02 */
[----:B------:R-:W-:Y:S01]  /*7e60*/  FMUL R6, R4, UR10 ;  /* 0x0000000a04067c20 */ /* 0x000fe20008400000 */
[----:B------:R-:W-:Y:S01]  /*7e70*/  ULDC.64 UR10, c[0x0][0x640] ;  /* 0x00019000000a7ab9 */ /* 0x000fe20000000a00 */
[----:B------:R-:W-:Y:S01]  /*7e80*/  IMAD R4, R2, UR6, RZ ;  /* 0x0000000602047c24 */ /* 0x000fe2000f8e02ff */
[----:B------:R-:W-:Y:S01]  /*7e90*/  ISETP.NE.U32.AND P1, PT, RZ, UR10, PT ;  /* 0x0000000aff007c0c */ /* 0x000fe2000bf25070 */
[C---:B------:R-:W-:Y:S01]  /*7ea0*/  IMAD.WIDE.U32 R2, R5.reuse, UR6, R16 ;  /* 0x0000000605027c25 */ /* 0x040fe2000f8e0010 */
[----:B0-----:R-:W-:Y:S01]  /*7eb0*/  R2UR UR5, R10 ;  /* 0x000000000a0572ca */ /* 0x001fe200000e0000 */
[----:B------:R-:W0:Y:S01]  /*7ec0*/  F2I.U32.TRUNC.NTZ R6, R6 ;  /* 0x0000000600067305 */ /* 0x000e22000020f000 */
[----:B------:R-:W-:Y:S01]  /*7ed0*/  ULDC UR6, c[0x0][0x618] ;  /* 0x0001860000067ab9 */ /* 0x000fe20000000800 */
[----:B------:R-:W-:Y:S01]  /*7ee0*/  IMAD R5, R5, UR7, R4 ;  /* 0x0000000705057c24 */ /* 0x000fe2000f8e0204 */
[----:B------:R-:W-:-:S03]  /*7ef0*/  ISETP.NE.AND.EX P1, PT, RZ, UR11, PT, P1 ;  /* 0x0000000bff007c0c */ /* 0x000fc6000bf25310 */
[----:B------:R-:W-:-:S05]  /*7f00*/  IMAD.IADD R3, R3, 0x1, R5 ;  /* 0x0000000103037824 */ /* 0x000fca00078e0205 */
[--C-:B------:R-:W-:Y:S02]  /*7f10*/  SHF.R.U64 R10, R2, UR6, R3.reuse ;  /* 0x00000006020a7c19 */ /* 0x100fe40008001203 */
[----:B------:R-:W-:Y:S01]  /*7f20*/  SHF.R.U32.HI R3, RZ, UR6, R3 ;  /* 0x00000006ff037c19 */ /* 0x000fe20008011603 */
[----:B------:R-:W-:Y:S01]  /*7f30*/  ULDC UR6, c[0x0][0x608] ;  /* 0x0001820000067ab9 */ /* 0x000fe20000000800 */
[----:B0-----:R-:W-:Y:S02]  /*7f40*/  R2UR UR7, R6 ;  /* 0x00000000060772ca */ /* 0x001fe400000e0000 */
[--C-:B------:R-:W-:Y:S02]  /*7f50*/  SHF.R.U64 R12, R10, UR6, R3.reuse ;  /* 0x000000060a0c7c19 */ /* 0x100fe40008001203 */
[----:B------:R-:W-:Y:S01]  /*7f60*/  SHF.R.U32.HI R3, RZ, UR6, R3 ;  /* 0x00000006ff037c19 */ /* 0x000fe20008011603 */
[----:B------:R-:W-:-:S03]  /*7f70*/  UIADD3 UR6, -UR5, URZ, URZ ;  /* 0x0000003f05067290 */ /* 0x000fc6000fffe13f */
[--C-:B------:R-:W-:Y:S01]  /*7f80*/  SHF.R.U64 R13, R12, UR8, R3.reuse ;  /* 0x000000080c0d7c19 */ /* 0x100fe20008001203 */
[----:B------:R-:W-:Y:S01]  /*7f90*/  ULDC UR5, c[0x0][0x144] ;  /* 0x0000510000057ab9 */ /* 0x000fe20000000800 */
[----:B------:R-:W-:-:S03]  /*7fa0*/  SHF.R.U32.HI R3, RZ, UR8, R3 ;  /* 0x00000008ff037c19 */ /* 0x000fc60008011603 */
[----:B------:R-:W-:Y:S01]  /*7fb0*/  IMAD.MOV.U32 R2, RZ, RZ, R13 ;  /* 0x000000ffff027224 */ /* 0x000fe200078e000d */
[----:B------:R-:W-:Y:S06]  /*7fc0*/  @!P1 BRA `(.L_x_173) ;  /* 0x0000000000289947 */ /* 0x000fec0003800000 */
        /* <DEDUP_REMOVED lines=10> */
.L_x_173:
[----:B------:R-:W-:Y:S01]  /*8070*/  UISETP.NE.AND UP0, UPT, UR45, URZ, UPT ;  /* 0x0000003f2d00728c */ /* 0x000fe2000bf05270 */
[----:B------:R-:W-:Y:S01]  /*8080*/  SHF.R.U64 R3, R2, UR12, R3 ;  /* 0x0000000c02037c19 */ /* 0x000fe20008001203 */
[----:B------:R-:W-:Y:S01]  /*8090*/  UIADD3 UR7, -UR7, URZ, URZ ;  /* 0x0000003f07077290 */ /* 0x000fe2000fffe13f */
[----:B------:R-:W-:Y:S01]  /*80a0*/  LOP3.LUT R2, R12, UR22, RZ, 0xc0, !PT ;  /* 0x000000160c027c12 */ /* 0x000fe2000f8ec0ff */
[----:B------:R-:W-:Y:S01]  /*80b0*/  UIMAD UR4, UR5, UR6, UR4 ;  /* 0x00000006050472a4 */ /* 0x000fe2000f8e0204 */
[----:B------:R-:W-:Y:S01]  /*80c0*/  LOP3.LUT R5, R10, UR13, RZ, 0xc0, !PT ;  /* 0x0000000d0a057c12 */ /* 0x000fe2000f8ec0ff */
[----:B------:R-:W-:Y:S01]  /*80d0*/  IMAD.MOV R4, RZ, RZ, -R3 ;  /* 0x000000ffff047224 */ /* 0x000fe200078e0a03 */
[----:B------:R-:W-:Y:S01]  /*80e0*/  ULDC UR5, c[0x0][0x148] ;  /* 0x0000520000057ab9 */ /* 0x000fe20000000800 */
[----:B------:R-:W-:Y:S01]  /*80f0*/  IMAD R18, R3, UR21, R2 ;  /* 0x0000001503127c24 */ /* 0x000fe2000f8e0202 */
[----:B------:R-:W-:Y:S01]  /*8100*/  PLOP3.LUT P1, PT, PT, PT, UP0, 0x80, 0x0 ;  /* 0x000000000000781c */ /* 0x000fe20003f2f008 */
[----:B------:R-:W-:Y:S01]  /*8110*/  IMAD.MOV.U32 R3, RZ, RZ, 0x1 ;  /* 0x00000001ff037424 */ /* 0x000fe200078e00ff */
[----:B------:R-:W-:-:S03]  /*8120*/  @UP0 UIMAD UR4, UR5, UR7, UR9 ;  /* 0x00000007050402a4 */ /* 0x000fc6000f8e0209 */
[----:B------:R-:W-:Y:S02]  /*8130*/  ULDC UR5, c[0x0][0x638] ;  /* 0x00018e0000057ab9 */ /* 0x000fe40000000800 */
[----:B------:R-:W-:Y:S02]  /*8140*/  IMAD R2, R4, UR5, R13 ;  /* 0x0000000504027c24 */ /* 0x000fe4000f8e020d */
[----:B--2---:R-:W-:Y:S01]  /*8150*/  IMAD R18, R18, R15, UR4 ;  /* 0x0000000412127e24 */ /* 0x004fe2000f8e020f */
[----:B------:R-:W-:Y:S02]  /*8160*/  ULDC UR4, c[0x0][0x600] ;  /* 0x0001800000047ab9 */ /* 0x000fe40000000800 */
[----:B------:R-:W-:-:S05]  /*8170*/  IMAD R5, R2, UR4, R5 ;  /* 0x0000000402057c24 */ /* 0x000fca000f8e0205 */
[----:B------:R-:W-:Y:S02]  /*8180*/  SEL R2, R5, R18, !P1 ;  /* 0x0000001205027207 */ /* 0x000fe40004800000 */
[----:B------:R-:W-:-:S07]  /*8190*/  SEL R18, R18, R5, !P1 ;  /* 0x0000000512127207 */ /* 0x000fce0004800000 */
.L_x_171:
[----:B------:R-:W-:Y:S05]  /*81a0*/  BSYNC B1 ;  /* 0x0000000000017941 */ /* 0x000fea0003800000 */
.L_x_170:
[----:B------:R-:W-:-:S13]  /*81b0*/  LOP3.LUT P1, RZ, R3, 0xff, RZ, 0xc0, !PT ;  /* 0x000000ff03ff7812 */ /* 0x000fda000782c0ff */
[----:B------:R-:W-:Y:S05]  /*81c0*/  @P1 BRA `(.L_x_174) ;  /* 0xfffffff000ac1947 */ /* 0x000fea000383ffff */
[----:B------:R-:W-:Y:S05]  /*81d0*/  BSYNC B0 ;  /* 0x0000000000007941 */ /* 0x000fea0003800000 */
.L_x_162:
[----:B------:R-:W-:-:S03]  /*81e0*/  UMOV UR4, 0xffffffff ;  /* 0xffffffff00047882 */ /* 0x000fc60000000000 */
[----:B------:R-:W-:Y:S05]  /*81f0*/  BRA.DIV UR4, `(.L_x_175) ;  /* 0x0000000204fc7947 */ /* 0x000fea000b800000 */
[----:B------:R-:W-:-:S13]  /*8200*/  ELECT P6, URZ, PT ;  /* 0x00000000003f782f */ /* 0x000fda00038c0000 */
.L_x_189:
[----:B------:R-:W-:Y:S04]  /*8210*/  BSSY B0, `(.L_x_176) ;  /* 0x000001a000007945 */ /* 0x000fe80003800000 */
[----:B------:R-:W-:Y:S05]  /*8220*/  @!P6 BRA `(.L_x_177) ;  /* 0x000000000060e947 */ /* 0x000fea0003800000 */
[----:B------:R-:W-:-:S04]  /*8230*/  ULOP3.LUT UR4, UR39, 0x2, URZ, 0xfc, !UPT ;  /* 0x0000000227047892 */ /* 0x000fc8000f8efc3f */
[----:B------:R-:W-:-:S06]  /*8240*/  UISETP.NE.AND UP0, UPT, UR4, 0x3, UPT ;  /* 0x000000030400788c */ /* 0x000fcc000bf05270 */
[----:B------:R-:W-:-:S13]  /*8250*/  PLOP3.LUT P0, PT, PT, PT, UP0, 0x80, 0x0 ;  /* 0x000000000000781c */ /* 0x000fda0003f0f008 */
[----:B------:R-:W-:Y:S05]  /*8260*/  @!P0 BRA `(.L_x_178) ;  /* 0x0000000000048947 */ /* 0x000fea0003800000 */
[----:B------:R-:W-:Y:S01]  /*8270*/  BPT.TRAP 0x1 ;  /* 0x000000040000795c */ /* 0x000fe20000300000 */
.L_x_178:
[----:B------:R-:W0:Y:S01]  /*8280*/  S2R R3, SR_CgaCtaId ;  /* 0x0000000000037919 */ /* 0x000e220000008800 */
[----:B------:R-:W-:-:S04]  /*8290*/  MOV R2, 0x400 ;  /* 0x0000040000027802 */ /* 0x000fc80000000f00 */
[----:B0-----:R-:W-:Y:S02]  /*82a0*/  LEA R3, R3, R2, 0x18 ;  /* 0x0000000203037211 */ /* 0x001fe400078ec0ff */
[----:B------:R-:W-:-:S03]  /*82b0*/  SHF.L.U32 R2, R8, 0x1f, RZ ;  /* 0x0000001f08027819 */ /* 0x000fc600000006ff */
[----:B------:R-:W-:-:S04]  /*82c0*/  VIADD R3, R3, 0x10 ;  /* 0x0000001003037836 */ /* 0x000fc80000000000 */
[C---:B------:R-:W-:Y:S02]  /*82d0*/  IMAD R7, R0.reuse, 0x8, R3 ;  /* 0x0000000800077824 */ /* 0x040fe400078e0203 */
[----:B------:R-:W-:Y:S02]  /*82e0*/  VIADD R0, R0, 0x1 ;  /* 0x0000000100007836 */ /* 0x000fe40000000000 */
[----:B------:R-:W0:Y:S03]  /*82f0*/  SYNCS.PHASECHK.TRANS64.TRYWAIT P0, [R7+URZ], R2 ;  /* 0x00000002070075a7 */ /* 0x000e26000800017f */
[----:B------:R-:W-:-:S04]  /*8300*/  ISETP.NE.AND P1, PT, R0, 0x2, PT ;  /* 0x000000020000780c */ /* 0x000fc80003f25270 */
[----:B------:R-:W-:Y:S02]  /*8310*/  SEL R5, RZ, 0x1, P1 ;  /* 0x00000001ff057807 */ /* 0x000fe40000800000 */
[----:B------:R-:W-:Y:S02]  /*8320*/  SEL R0, R0, RZ, P1 ;  /* 0x000000ff00007207 */ /* 0x000fe40000800000 */
[----:B------:R-:W-:Y:S01]  /*8330*/  LOP3.LUT R5, R8, R5, RZ, 0x3c, !PT ;  /* 0x0000000508057212 */ /* 0x000fe200078e3cff */
[----:B0-----:R-:W-:Y:S06]  /*8340*/  @!P0 BRA `(.L_x_179) ;  /* 0x0000000000c88947 */ /* 0x001fec0003800000 */
.L_x_190:
[----:B------:R-:W-:Y:S01]  /*8350*/  IMAD R3, R0, 0x8, R3 ;  /* 0x0000000800037824 */ /* 0x000fe200078e0203 */
[----:B------:R-:W-:-:S07]  /*8360*/  SHF.L.U32 R0, R5, 0x1f, RZ ;  /* 0x0000001f05007819 */ /* 0x000fce00000006ff */
.L_x_180:
[----:B-1----:R1:W2:Y:S02]  /*8370*/  SYNCS.PHASECHK.TRANS64.TRYWAIT P0, [R3+URZ], R0 ;  /* 0x00000000030075a7 */ /* 0x0022a4000800017f */
[----:B--2---:R-:W-:Y:S05]  /*8380*/  @!P0 NANOSLEEP.SYNCS 0x989680 ;  /* 0x009896800000895d */ /* 0x004fea0003900000 */
[----:B------:R-:W2:Y:S02]  /*8390*/  @!P0 SYNCS.PHASECHK.TRANS64 P0, [R3+URZ], R0 ;  /* 0x00000000030085a7 */ /* 0x000ea4000800007f */
[----:B--2---:R-:W-:Y:S05]  /*83a0*/  @!P0 BRA `(.L_x_180) ;  /* 0xfffffffc00f08947 */ /* 0x004fea000383ffff */
.L_x_177:
[----:B------:R-:W-:Y:S05]  /*83b0*/  BSYNC B0 ;  /* 0x0000000000007941 */ /* 0x000fea0003800000 */
.L_x_176:
[----:B------:R-:W-:Y:S05]  /*83c0*/  EXIT ;  /* 0x000000000000794d */ /* 0x000fea0003800000 */
.L_x_14:
[----:B0-----:R0:W1:Y:S02]  /*83d0*/  SYNCS.PHASECHK.TRANS64.TRYWAIT P0, [R95+URZ+-0x8], R0 ;  /* 0xfffff8005f0075a7 */ /* 0x001064000800017f */
[----:B-1----:R-:W-:Y:S05]  /*83e0*/  @!P0 NANOSLEEP.SYNCS 0x989680 ;  /* 0x009896800000895d */ /* 0x002fea0003900000 */
[----:B------:R-:W1:Y:S02]  /*83f0*/  @!P0 SYNCS.PHASECHK.TRANS64 P0, [R95+URZ+-0x8], R0 ;  /* 0xfffff8005f0085a7 */ /* 0x000e64000800007f */
[----:B-1----:R-:W-:Y:S05]  /*8400*/  @!P0 BRA `(.L_x_14) ;  /* 0xfffffffc00f08947 */ /* 0x002fea000383ffff */
[----:B------:R-:W-:Y:S05]  /*8410*/  BRA `(.L_x_181) ;  /* 0xffffff9000807947 */ /* 0x000fea000383ffff */
.L_x_19:
[----:B-1----:R1:W2:Y:S02]  /*8420*/  SYNCS.PHASECHK.TRANS64.TRYWAIT P1, [R3+URZ], R0 ;  /* 0x00000000030075a7 */ /* 0x0022a4000802017f */
[----:B--2---:R-:W-:Y:S05]  /*8430*/  @!P1 NANOSLEEP.SYNCS 0x989680 ;  /* 0x009896800000995d */ /* 0x004fea0003900000 */
[----:B------:R-:W2:Y:S02]  /*8440*/  @!P1 SYNCS.PHASECHK.TRANS64 P1, [R3+URZ], R0 ;  /* 0x00000000030095a7 */ /* 0x000ea4000802007f */
[----:B--2---:R-:W-:Y:S05]  /*8450*/  @!P1 BRA `(.L_x_19) ;  /* 0xfffffffc00f09947 */ /* 0x004fea000383ffff */
[----:B------:R-:W-:Y:S05]  /*8460*/  BRA `(.L_x_18) ;  /* 0xffffff9000f87947 */ /* 0x000fea000383ffff */
.L_x_24:
[----:B-1----:R-:W-:-:S04]  /*8470*/  IMAD.U32 R4, RZ, RZ, UR4 ;  /* 0x00000004ff047e24 */ /* 0x002fc8000f8e00ff */
[----:B------:R1:W2:Y:S03]  /*8480*/  SYNCS.PHASECHK.TRANS64.TRYWAIT P1, [R4+URZ], R3 ;  /* 0x00000003040075a7 */ /* 0x0002a6000802017f */
[----:B--2---:R-:W-:Y:S05]  /*8490*/  @!P1 NANOSLEEP.SYNCS 0x989680 ;  /* 0x009896800000995d */ /* 0x004fea0003900000 */
[----:B------:R-:W2:Y:S02]  /*84a0*/  @!P1 SYNCS.PHASECHK.TRANS64 P1, [R4+URZ], R3 ;  /* 0x00000003040095a7 */ /* 0x000ea4000802007f */
[----:B--2---:R-:W-:Y:S05]  /*84b0*/  @!P1 BRA `(.L_x_24) ;  /* 0xfffffffc00ec9947 */ /* 0x004fea000383ffff */
[----:B------:R-:W-:Y:S05]  /*84c0*/  BRA `(.L_x_23) ;  /* 0xffffff9c00187947 */ /* 0x000fea000383ffff */
.L_x_30:
[----:B0-----:R0:W1:Y:S02]  /*84d0*/  SYNCS.PHASECHK.TRANS64.TRYWAIT P0, [R95+URZ+0x8], R0 ;  /* 0x000008005f0075a7 */ /* 0x001064000800017f */
[----:B-1----:R-:W-:Y:S05]  /*84e0*/  @!P0 NANOSLEEP.SYNCS 0x989680 ;  /* 0x009896800000895d */ /* 0x002fea0003900000 */
[----:B------:R-:W1:Y:S02]  /*84f0*/  @!P0 SYNCS.PHASECHK.TRANS64 P0, [R95+URZ+0x8], R0 ;  /* 0x000008005f0085a7 */ /* 0x000e64000800007f */
[----:B-1----:R-:W-:Y:S05]  /*8500*/  @!P0 BRA `(.L_x_30) ;  /* 0xfffffffc00f08947 */ /* 0x002fea000383ffff */
[----:B------:R-:W-:Y:S05]  /*8510*/  BRA `(.L_x_182) ;  /* 0xffffffa400707947 */ /* 0x000fea000383ffff */
.L_x_163:
[----:B------:R-:W-:Y:S01]  /*8520*/  BSSY B1, `(.L_x_183) ;  /* 0x0000006000017945 */ /* 0x000fe20003800000 */
[----:B------:R-:W-:-:S07]  /*8530*/  IMAD.MOV.U32 R15, RZ, RZ, -0x1 ;  /* 0xffffffffff0f7424 */ /* 0x000fce00078e00ff */
[----:B------:R-:W-:Y:S05]  /*8540*/  WARPSYNC.COLLECTIVE R15, `(.L_x_184) ;  /* 0x000000000f0c7348 */ /* 0x000fea0003c00000 */
[----:B------:R-:W-:Y:S02]  /*8550*/  ELECT P6, UR62, PT ;  /* 0x00000000003e782f */ /* 0x000fe400038c0000 */
[----:B------:R-:W-:Y:S01]  /*8560*/  MOV R14, UR62 ;  /* 0x0000003e000e7c02 */ /* 0x000fe20008000f00 */
[----:B------:R-:W-:Y:S10]  /*8570*/  ENDCOLLECTIVE ;  /* 0x000000000000791b */ /* 0x000ff40003800000 */
.L_x_184:
[----:B------:R-:W-:Y:S05]  /*8580*/  BSYNC B1 ;  /* 0x0000000000017941 */ /* 0x000fea0003800000 */
.L_x_183:
[----:B------:R-:W-:Y:S05]  /*8590*/  BRA `(.L_x_185) ;  /* 0xffffffec00c47947 */ /* 0x000fea000383ffff */
.L_x_166:
[----:B-1----:R1:W2:Y:S02]  /*85a0*/  SYNCS.PHASECHK.TRANS64.TRYWAIT P1, [R7+URZ+0x10], R4 ;  /* 0x00001004070075a7 */ /* 0x0022a4000802017f */
[----:B--2---:R-:W-:Y:S05]  /*85b0*/  @!P1 NANOSLEEP.SYNCS 0x989680 ;  /* 0x009896800000995d */ /* 0x004fea0003900000 */
[----:B------:R-:W2:Y:S02]  /*85c0*/  @!P1 SYNCS.PHASECHK.TRANS64 P1, [R7+URZ+0x10], R4 ;  /* 0x00001004070095a7 */ /* 0x000ea4000802007f */
[----:B--2---:R-:W-:Y:S05]  /*85d0*/  @!P1 BRA `(.L_x_166) ;  /* 0xfffffffc00f09947 */ /* 0x004fea000383ffff */
[----:B------:R-:W-:Y:S05]  /*85e0*/  BRA `(.L_x_186) ;  /* 0xffffffec00f87947 */ /* 0x000fea000383ffff */
.L_x_175:
[----:B------:R-:W-:Y:S01]  /*85f0*/  BSSY B0, `(.L_x_187) ;  /* 0x0000006000007945 */ /* 0x000fe20003800000 */
[----:B------:R-:W-:-:S07]  /*8600*/  IMAD.MOV.U32 R15, RZ, RZ, -0x1 ;  /* 0xffffffffff0f7424 */ /* 0x000fce00078e00ff */
[----:B------:R-:W-:Y:S05]  /*8610*/  WARPSYNC.COLLECTIVE R15, `(.L_x_188) ;  /* 0x000000000f0c7348 */ /* 0x000fea0003c00000 */
[----:B------:R-:W-:Y:S02]  /*8620*/  ELECT P6, UR62, PT ;  /* 0x00000000003e782f */ /* 0x000fe400038c0000 */
[----:B------:R-:W-:Y:S01]  /*8630*/  MOV R14, UR62 ;  /* 0x0000003e000e7c02 */ /* 0x000fe20008000f00 */
[----:B------:R-:W-:Y:S10]  /*8640*/  ENDCOLLECTIVE ;  /* 0x000000000000791b */ /* 0x000ff40003800000 */
.L_x_188:
[----:B------:R-:W-:Y:S05]  /*8650*/  BSYNC B0 ;  /* 0x0000000000007941 */ /* 0x000fea0003800000 */
.L_x_187:
[----:B------:R-:W-:Y:S05]  /*8660*/  BRA `(.L_x_189) ;  /* 0xfffffff800e87947 */ /* 0x000fea000383ffff */
.L_x_179:
[----:B0-----:R0:W1:Y:S02]  /*8670*/  SYNCS.PHASECHK.TRANS64.TRYWAIT P0, [R7+URZ], R2 ;  /* 0x00000002070075a7 */ /* 0x001064000800017f */
[----:B-1----:R-:W-:Y:S05]  /*8680*/  @!P0 NANOSLEEP.SYNCS 0x989680 ;  /* 0x009896800000895d */ /* 0x002fea0003900000 */
[----:B------:R-:W1:Y:S02]  /*8690*/  @!P0 SYNCS.PHASECHK.TRANS64 P0, [R7+URZ], R2 ;  /* 0x00000002070085a7 */ /* 0x000e64000800007f */
[----:B-1----:R-:W-:Y:S05]  /*86a0*/  @!P0 BRA `(.L_x_179) ;  /* 0xfffffffc00f08947 */ /* 0x002fea000383ffff */
[----:B------:R-:W-:Y:S05]  /*86b0*/  BRA `(.L_x_190) ;  /* 0xfffffffc00247947 */ /* 0x000fea000383ffff */
.L_x_191:
[----:B------:R-:W-:-:S00]  /*86c0*/  BRA `(.L_x_191) ;  /* 0xfffffffc00fc7947 */ /* 0x000fc0000383ffff */
[----:B------:R-:W-:-:S00]  /*86d0*/  NOP ;  /* 0x0000000000007918 */ /* 0x000fc00000000000 */
        /* <DEDUP_REMOVED lines=10> */
.L_x_192:


//--------------------- .nv.global.init           --------------------------
	.section	.nv.global.init,"aw",@progbits
.nv.global.init:
	.type		$str$22,@object
	.size		$str$22,($str$23 - $str$22)
$str$22:
        /*0000*/ 	.byte	0x6b, 0x5f, 0x74, 0x69, 0x6c, 0x65, 0x5f, 0x63, 0x6f, 0x75, 0x6e, 0x74, 0x20, 0x3e, 0x3d, 0x20
        /*0010*/ 	.byte	0x31, 0x00
	.type		$str$23,@object
	.size		$str$23,(__unnamed_1 - $str$23)
$str$23:
        /*0012*/ 	.byte	0x2f, 0x74, 0x6d, 0x70, 0x2f, 0x63, 0x75, 0x74, 0x6c, 0x61, 0x73, 0x73, 0x5f, 0x73, 0x77, 0x65
        /*0022*/ 	.byte	0x65, 0x70, 0x5f, 0x73, 0x72, 0x63, 0x2f, 0x69, 0x6e, 0x63, 0x6c, 0x75, 0x64, 0x65, 0x2f, 0x63
        /*0032*/ 	.byte	0x75, 0x74, 0x6c, 0x61, 0x73, 0x73, 0x2f, 0x67, 0x65, 0x6d, 0x6d, 0x2f, 0x63, 0x6f, 0x6c, 0x6c
        /*0042*/ 	.byte	0x65, 0x63, 0x74, 0x69, 0x76, 0x65, 0x2f, 0x73, 0x6d, 0x39, 0x30, 0x5f, 0x6d, 0x6d, 0x61, 0x5f
        /*0052*/ 	.byte	0x74, 0x6d, 0x61, 0x5f, 0x67, 0x6d, 0x6d, 0x61, 0x5f, 0x73, 0x73, 0x5f, 0x77, 0x61, 0x72, 0x70
        /*0062*/ 	.byte	0x73, 0x70, 0x65, 0x63, 0x69, 0x61, 0x6c, 0x69, 0x7a, 0x65, 0x64, 0x2e, 0x68, 0x70, 0x70, 0x00
	.type		__unnamed_1,@object
	.size		__unnamed_1,(.L_0 - __unnamed_1)
__unnamed_1:
        /*0072*/ 	.byte	0x76, 0x6f, 0x69, 0x64, 0x20, 0x63, 0x75, 0x74, 0x6c, 0x61, 0x73, 0x73, 0x3a, 0x3a, 0x67, 0x65
        /* <DEDUP_REMOVED lines=176> */
        /*0b82*/ 	.byte	0x3a, 0x3a, 0x69, 0x64, 0x65, 0x6e, 0x74, 0x69, 0x74, 0x79, 0x5d, 0x00
.L_0:


//--------------------- .nv.shared._ZN7cutlass13device_kernelINS_4gemm6kernel13GemmUniversalIN4cute5tupleIJiiiiEEENS1_10collective13CollectiveMmaINS1_34MainloopSm90TmaGmmaWarpSpecializedILi2ENS5_IJNS4_1CILi1EEESB_SB_EEENS1_32KernelTmaWarpSpecializedPingpongEEENS5_IJNSA_ILi64EEENSA_ILi128EEESG_EEENS_10tfloat32_tENS5_IJlSB_lEEESI_SJ_NS4_8TiledMMAINS4_8MMA_AtomIJNS4_4SM904GMMA30MMA_64x128x8_F32TF32TF32_SS_TNILNSN_7ScaleInE1ELSP_1EEEEEENS4_6LayoutISC_NS5_IJNSA_ILi0EEEST_ST_EEEEENS5_IJNS4_10UnderscoreESW_SW_EEEEENS4_13SM90_TMA_LOADENS4_14ComposedLayoutINS4_7SwizzleILi3ELi4ELi3EEENS4_18smem_ptr_flag_bitsILi32EEENSS_INS5_IJNSA_ILi8EEENSA_ILi32EEEEEENS5_IJS16_SB_EEEEEEEvNS4_8identityESZ_S1A_vS1B_EENS_8epilogue10collective6detail29Sm90TmaWarpSpecializedAdapterINS1E_15DefaultEpilogueISI_SJ_SJ_NS1D_6thread17LinearCombinationISI_Li1EffLNS1I_9ScaleType4KindE0ELNS_15FloatRoundStyleE2ESI_EENS1_15EpilogueDefaultEEEEEvvEEEEvNT_6ParamsE --------------------------
	.section	.nv.shared._ZN7cutlass13device_kernelINS_4gemm6kernel13GemmUniversalIN4cute5tupleIJiiiiEEENS1_10collective13CollectiveMmaINS1_34MainloopSm90TmaGmmaWarpSpecializedILi2ENS5_IJNS4_1CILi1EEESB_SB_EEENS1_32KernelTmaWarpSpecializedPingpongEEENS5_IJNSA_ILi64EEENSA_ILi128EEESG_EEENS_10tfloat32_tENS5_IJlSB_lEEESI_SJ_NS4_8TiledMMAINS4_8MMA_AtomIJNS4_4SM904GMMA30MMA_64x128x8_F32TF32TF32_SS_TNILNSN_7ScaleInE1ELSP_1EEEEEENS4_6LayoutISC_NS5_IJNSA_ILi0EEEST_ST_EEEEENS5_IJNS4_10UnderscoreESW_SW_EEEEENS4_13SM90_TMA_LOADENS4_14ComposedLayoutINS4_7SwizzleILi3ELi4ELi3EEENS4_18smem_ptr_flag_bitsILi32EEENSS_INS5_IJNSA_ILi8EEENSA_ILi32EEEEEENS5_IJS16_SB_EEEEEEEvNS4_8identityESZ_S1A_vS1B_EENS_8epilogue10collective6detail29Sm90TmaWarpSpecializedAdapterINS1E_15DefaultEpilogueISI_SJ_SJ_NS1D_6thread17LinearCombinationISI_Li1EffLNS1I_9ScaleType4KindE0ELNS_15FloatRoundStyleE2ESI_EENS1_15EpilogueDefaultEEEEEvvEEEEvNT_6ParamsE,"aw",@nobits
	.sectionflags	@""
	.align	16
	.zero		1024


//--------------------- .nv.shared.reserved.0     --------------------------
	.section	.nv.shared.reserved.0,"aw",@nobits
	.weak		__nv_reservedSMEM_offset_0_alias
	.size		__nv_reservedSMEM_offset_0_alias, 0, 0
	.other		__nv_reservedSMEM_offset_0_alias,@"STO_CUDA_RESERVED_SHARED STV_DEFAULT"
__nv_reservedSMEM_offset_0_alias:
	.zero		0


//--------------------- .nv.global                --------------------------
	.section	.nv.global,"aw",@nobits
.nv.global:
	.type		_ZN40_INTERNAL_31e1a6b3_4_k_cu_98e723ca_295134cute1_E,@object
	.size		_ZN40_INTERNAL_31e1a6b3_4_k_cu_98e723ca_295134cute1_E,(_ZN40_INTERNAL_31e1a6b3_4_k_cu_98e723ca_295134cuda3std3__45__cpo6cbeginE - _ZN40_INTERNAL_31e1a6b3_4_k_cu_98e723ca_295134cute1_E)
_ZN40_INTERNAL_31e1a6b3_4_k_cu_98e723ca_295134cute1_E:
	.zero		1
	.type		_ZN40_INTERNAL_31e1a6b3_4_k_cu_98e723ca_295134cuda3std3__45__cpo6cbeginE,@object
	.size		_ZN40_INTERNAL_31e1a6b3_4_k_cu_98e723ca_295134cuda3std3__45__cpo6cbeginE,(_ZN40_INTERNAL_31e1a6b3_4_k_cu_98e723ca_295134cuda3std3__48in_placeE - _ZN40_INTERNAL_31e1a6b3_4_k_cu_98e723ca_295134cuda3std3__45__cpo6cbeginE)
_ZN40_INTERNAL_31e1a6b3_4_k_cu_98e723ca_295134cuda3std3__45__cpo6cbeginE:
	.zero		1
	.type		_ZN40_INTERNAL_31e1a6b3_4_k_cu_98e723ca_295134cuda3std3__48in_placeE,@object
	.size		_ZN40_INTERNAL_31e1a6b3_4_k_cu_98e723ca_295134cuda3std3__48in_placeE,(_ZN40_INTERNAL_31e1a6b3_4_k_cu_98e723ca_295134cuda3std6ranges3__45__cpo9iter_moveE - _ZN40_INTERNAL_31e1a6b3_4_k_cu_98e723ca_295134cuda3std3__48in_placeE)
_ZN40_INTERNAL_31e1a6b3_4_k_cu_98e723ca_295134cuda3std3__48in_placeE:
	.zero		1
	.type		_ZN40_INTERNAL_31e1a6b3_4_k_cu_98e723ca_295134cuda3std6ranges3__45__cpo9iter_moveE,@object
	.size		_ZN40_INTERNAL_31e1a6b3_4_k_cu_98e723ca_295134cuda3std6ranges3__45__cpo9iter_moveE,(_ZN40_INTERNAL_31e1a6b3_4_k_cu_98e723ca_295134cuda3std3__45__cpo5beginE - _ZN40_INTERNAL_31e1a6b3_4_k_cu_98e723ca_295134cuda3std6ranges3__45__cpo9iter_moveE)
_ZN40_INTERNAL_31e1a6b3_4_k_cu_98e723ca_295134cuda3std6ranges3__45__cpo9iter_moveE:
	.zero		1
	.type		_ZN40_INTERNAL_31e1a6b3_4_k_cu_98e723ca_295134cuda3std3__45__cpo5beginE,@object
	.size		_ZN40_INTERNAL_31e1a6b3_4_k_cu_98e723ca_295134cuda3std3__45__cpo5beginE,(_ZN40_INTERNAL_31e1a6b3_4_k_cu_98e723ca_295134cuda3std3__442_GLOBAL__N__31e1a6b3_4_k_cu_98e723ca_295136ignoreE - _ZN40_INTERNAL_31e1a6b3_4_k_cu_98e723ca_295134cuda3std3__45__cpo5beginE)
_ZN40_INTERNAL_31e1a6b3_4_k_cu_98e723ca_295134cuda3std3__45__cpo5beginE:
	.zero		1
	.type		_ZN40_INTERNAL_31e1a6b3_4_k_cu_98e723ca_295134cuda3std3__442_GLOBAL__N__31e1a6b3_4_k_cu_98e723ca_295136ignoreE,@object
	.size		_ZN40_INTERNAL_31e1a6b3_4_k_cu_98e723ca_295134cuda3std3__442_GLOBAL__N__31e1a6b3_4_k_cu_98e723ca_295136ignoreE,(_ZN40_INTERNAL_31e1a6b3_4_k_cu_98e723ca_295134cute7productE - _ZN40_INTERNAL_31e1a6b3_4_k_cu_98e723ca_295134cuda3std3__442_GLOBAL__N__31e1a6b3_4_k_cu_98e723ca_295136ignoreE)
_ZN40_INTERNAL_31e1a6b3_4_k_cu_98e723ca_295134cuda3std3__442_GLOBAL__N__31e1a6b3_4_k_cu_98e723ca_295136ignoreE:
	.zero		1
	.type		_ZN40_INTERNAL_31e1a6b3_4_k_cu_98e723ca_295134cute7productE,@object
	.size		_ZN40_INTERNAL_31e1a6b3_4_k_cu_98e723ca_295134cute7productE,(_ZN40_INTERNAL_31e1a6b3_4_k_cu_98e723ca_295134cuda3std3__45__cpo3endE - _ZN40_INTERNAL_31e1a6b3_4_k_cu_98e723ca_295134cute7productE)
_ZN40_INTERNAL_31e1a6b3_4_k_cu_98e723ca_295134cute7productE:
	.zero		1
	.type		_ZN40_INTERNAL_31e1a6b3_4_k_cu_98e723ca_295134cuda3std3__45__cpo3endE,@object
	.size		_ZN40_INTERNAL_31e1a6b3_4_k_cu_98e723ca_295134cuda3std3__45__cpo3endE,(_ZN40_INTERNAL_31e1a6b3_4_k_cu_98e723ca_295134cuda3std3__419piecewise_constructE - _ZN40_INTERNAL_31e1a6b3_4_k_cu_98e723ca_295134cuda3std3__45__cpo3endE)
_ZN40_INTERNAL_31e1a6b3_4_k_cu_98e723ca_295134cuda3std3__45__cpo3endE:
	.zero		1
	.type		_ZN40_INTERNAL_31e1a6b3_4_k_cu_98e723ca_295134cuda3std3__419piecewise_constructE,@object
	.size		_ZN40_INTERNAL_31e1a6b3_4_k_cu_98e723ca_295134cuda3std3__419piecewise_constructE,(_ZN40_INTERNAL_31e1a6b3_4_k_cu_98e723ca_295134cuda3std3__45__cpo4cendE - _ZN40_INTERNAL_31e1a6b3_4_k_cu_98e723ca_295134cuda3std3__419piecewise_constructE)
_ZN40_INTERNAL_31e1a6b3_4_k_cu_98e723ca_295134cuda3std3__419piecewise_constructE:
	.zero		1
	.type		_ZN40_INTERNAL_31e1a6b3_4_k_cu_98e723ca_295134cuda3std3__45__cpo4cendE,@object
	.size		_ZN40_INTERNAL_31e1a6b3_4_k_cu_98e723ca_295134cuda3std3__45__cpo4cendE,(_ZN40_INTERNAL_31e1a6b3_4_k_cu_98e723ca_295134cuda3std6ranges3__45__cpo4swapE - _ZN40_INTERNAL_31e1a6b3_4_k_cu_98e723ca_295134cuda3std3__45__cpo4cendE)
_ZN40_INTERNAL_31e1a6b3_4_k_cu_98e723ca_295134cuda3std3__45__cpo4cendE:
	.zero		1
	.type		_ZN40_INTERNAL_31e1a6b3_4_k_cu_98e723ca_295134cuda3std6ranges3__45__cpo4swapE,@object
	.size		_ZN40_INTERNAL_31e1a6b3_4_k_cu_98e723ca_295134cuda3std6ranges3__45__cpo4swapE,(.L_8 - _ZN40_INTERNAL_31e1a6b3_4_k_cu_98e723ca_295134cuda3std6ranges3__45__cpo4swapE)
_ZN40_INTERNAL_31e1a6b3_4_k_cu_98e723ca_295134cuda3std6ranges3__45__cpo4swapE:
	.zero		1
.L_8:


//--------------------- .nv.constant0._ZN7cutlass13device_kernelINS_4gemm6kernel13GemmUniversalIN4cute5tupleIJiiiiEEENS1_10collective13CollectiveMmaINS1_34MainloopSm90TmaGmmaWarpSpecializedILi2ENS5_IJNS4_1CILi1EEESB_SB_EEENS1_32KernelTmaWarpSpecializedPingpongEEENS5_IJNSA_ILi64EEENSA_ILi128EEESG_EEENS_10tfloat32_tENS5_IJlSB_lEEESI_SJ_NS4_8TiledMMAINS4_8MMA_AtomIJNS4_4SM904GMMA30MMA_64x128x8_F32TF32TF32_SS_TNILNSN_7ScaleInE1ELSP_1EEEEEENS4_6LayoutISC_NS5_IJNSA_ILi0EEEST_ST_EEEEENS5_IJNS4_10UnderscoreESW_SW_EEEEENS4_13SM90_TMA_LOADENS4_14ComposedLayoutINS4_7SwizzleILi3ELi4ELi3EEENS4_18smem_ptr_flag_bitsILi32EEENSS_INS5_IJNSA_ILi8EEENSA_ILi32EEEEEENS5_IJS16_SB_EEEEEEEvNS4_8identityESZ_S1A_vS1B_EENS_8epilogue10collective6detail29Sm90TmaWarpSpecializedAdapterINS1E_15DefaultEpilogueISI_SJ_SJ_NS1D_6thread17LinearCombinationISI_Li1EffLNS1I_9ScaleType4KindE0ELNS_15FloatRoundStyleE2ESI_EENS1_15EpilogueDefaultEEEEEvvEEEEvNT_6ParamsE --------------------------
	.section	.nv.constant0._ZN7cutlass13device_kernelINS_4gemm6kernel13GemmUniversalIN4cute5tupleIJiiiiEEENS1_10collective13CollectiveMmaINS1_34MainloopSm90TmaGmmaWarpSpecializedILi2ENS5_IJNS4_1CILi1EEESB_SB_EEENS1_32KernelTmaWarpSpecializedPingpongEEENS5_IJNSA_ILi64EEENSA_ILi128EEESG_EEENS_10tfloat32_tENS5_IJlSB_lEEESI_SJ_NS4_8TiledMMAINS4_8MMA_AtomIJNS4_4SM904GMMA30MMA_64x128x8_F32TF32TF32_SS_TNILNSN_7ScaleInE1ELSP_1EEEEEENS4_6LayoutISC_NS5_IJNSA_ILi0EEEST_ST_EEEEENS5_IJNS4_10UnderscoreESW_SW_EEEEENS4_13SM90_TMA_LOADENS4_14ComposedLayoutINS4_7SwizzleILi3ELi4ELi3EEENS4_18smem_ptr_flag_bitsILi32EEENSS_INS5_IJNSA_ILi8EEENSA_ILi32EEEEEENS5_IJS16_SB_EEEEEEEvNS4_8identityESZ_S1A_vS1B_EENS_8epilogue10collective6detail29Sm90TmaWarpSpecializedAdapterINS1E_15DefaultEpilogueISI_SJ_SJ_NS1D_6thread17LinearCombinationISI_Li1EffLNS1I_9ScaleType4KindE0ELNS_15FloatRoundStyleE2ESI_EENS1_15EpilogueDefaultEEEEEvvEEEEvNT_6ParamsE,"a",@progbits
	.sectionflags	@""
	.align	4
.nv.constant0._ZN7cutlass13device_kernelINS_4gemm6kernel13GemmUniversalIN4cute5tupleIJiiiiEEENS1_10collective13CollectiveMmaINS1_34MainloopSm90TmaGmmaWarpSpecializedILi2ENS5_IJNS4_1CILi1EEESB_SB_EEENS1_32KernelTmaWarpSpecializedPingpongEEENS5_IJNSA_ILi64EEENSA_ILi128EEESG_EEENS_10tfloat32_tENS5_IJlSB_lEEESI_SJ_NS4_8TiledMMAINS4_8MMA_AtomIJNS4_4SM904GMMA30MMA_64x128x8_F32TF32TF32_SS_TNILNSN_7ScaleInE1ELSP_1EEEEEENS4_6LayoutISC_NS5_IJNSA_ILi0EEEST_ST_EEEEENS5_IJNS4_10UnderscoreESW_SW_EEEEENS4_13SM90_TMA_LOADENS4_14ComposedLayoutINS4_7SwizzleILi3ELi4ELi3EEENS4_18smem_ptr_flag_bitsILi32EEENSS_INS5_IJNSA_ILi8EEENSA_ILi32EEEEEENS5_IJS16_SB_EEEEEEEvNS4_8identityESZ_S1A_vS1B_EENS_8epilogue10collective6detail29Sm90TmaWarpSpecializedAdapterINS1E_15DefaultEpilogueISI_SJ_SJ_NS1D_6thread17LinearCombinationISI_Li1EffLNS1I_9ScaleType4KindE0ELNS_15FloatRoundStyleE2ESI_EENS1_15EpilogueDefaultEEEEEvvEEEEvNT_6ParamsE:
	.zero		1664


//--------------------- SYMBOLS --------------------------

	.type		.nv.reservedSmem.offset0,@object
	.size		.nv.reservedSmem.offset0,0x4
	.type		__assertfail,@function
